	.target	sm_90a

	.elftype	@"ET_EXEC"


//--------------------- .note.nv.tkinfo           --------------------------
	.section	.note.nv.tkinfo,"",@"SHT_NOTE"
	.sectionflags	@"SHF_NOTE_NV_TKINFO"
	.tkinfo
        /*0018*/ 	.word	0x00000002
        /*0030*/ 	.string	""
        /*0030*/ 	.string	"ptxas"
        /*0030*/ 	.string	"Cuda compilation tools, release 13.0, V13.0.88"
        /*0030*/ 	.string	"Build cuda_13.0.r13.0/compiler.36424714_0"
        /*0030*/ 	.string	"-v  -suppress-debug-info  -lineinfo  -arch sm_90a "



//--------------------- .note.nv.cuinfo           --------------------------
	.section	.note.nv.cuinfo,"",@"SHT_NOTE"
	.sectionflags	@"SHF_NOTE_NV_CUINFO"
        /*0018*/ 	.short	0x0002
        /*001a*/ 	.short	0x005a
        /*001c*/ 	.short	0x0082
	.zero		2


//--------------------- .nv.info                  --------------------------
	.section	.nv.info,"",@"SHT_CUDA_INFO"
	.align	4


	//----- nvinfo : EIATTR_REGCOUNT
	.align		4
        /*0000*/ 	.byte	0x04, 0x2f
        /*0002*/ 	.short	(.L_1 - .L_0)
	.align		4
.L_0:
        /*0004*/ 	.word	index@(matmul_kernel)
        /*0008*/ 	.word	0x000000ff


	//----- nvinfo : EIATTR_FRAME_SIZE
	.align		4
.L_1:
        /*000c*/ 	.byte	0x04, 0x11
        /*000e*/ 	.short	(.L_3 - .L_2)
	.align		4
.L_2:
        /*0010*/ 	.word	index@(matmul_kernel)
        /*0014*/ 	.word	0x00000000


	//----- nvinfo : EIATTR_MIN_STACK_SIZE
	.align		4
.L_3:
        /*0018*/ 	.byte	0x04, 0x12
        /*001a*/ 	.short	(.L_5 - .L_4)
	.align		4
.L_4:
        /*001c*/ 	.word	index@(matmul_kernel)
        /*0020*/ 	.word	0x00000000
.L_5:


//--------------------- .nv.compat                --------------------------
	.section	.nv.compat,"",@"SHT_CUDA_COMPAT_INFO"
	.align	4
        /*0000*/ 	.byte	0x02, 0x09, 0x01, 0x00, 0x02, 0x02, 0x04, 0x00, 0x02, 0x05, 0x05, 0x00, 0x03, 0x07, 0x01, 0x01
        /*0010*/ 	.byte	0x02, 0x03, 0x00, 0x00, 0x02, 0x06, 0x01, 0x00, 0x04, 0x0b, 0x08, 0x00, 0x00, 0x00, 0x00, 0x00
        /*0020*/ 	.byte	0x00, 0x00, 0x00, 0x00


//--------------------- .nv.info.matmul_kernel    --------------------------
	.section	.nv.info.matmul_kernel,"",@"SHT_CUDA_INFO"
	.sectionflags	@""
	.align	4


	//----- nvinfo : EIATTR_CUDA_API_VERSION
	.align		4
        /*0000*/ 	.byte	0x04, 0x37
        /*0002*/ 	.short	(.L_7 - .L_6)
.L_6:
        /*0004*/ 	.word	0x00000082


	//----- nvinfo : EIATTR_KPARAM_INFO
	.align		4
.L_7:
        /*0008*/ 	.byte	0x04, 0x17
        /*000a*/ 	.short	(.L_9 - .L_8)
.L_8:
        /*000c*/ 	.word	0x00000000
        /*0010*/ 	.short	0x000d
        /*0012*/ 	.short	0x0048
        /*0014*/ 	.byte	0x00, 0xf4, 0x21, 0x00


	//----- nvinfo : EIATTR_KPARAM_INFO
	.align		4
.L_9:
        /*0018*/ 	.byte	0x04, 0x17
        /*001a*/ 	.short	(.L_11 - .L_10)
.L_10:
        /*001c*/ 	.word	0x00000000
        /*0020*/ 	.short	0x000c
        /*0022*/ 	.short	0x0040
        /*0024*/ 	.byte	0x00, 0xf4, 0x21, 0x00


	//----- nvinfo : EIATTR_KPARAM_INFO
	.align		4
.L_11:
        /*0028*/ 	.byte	0x04, 0x17
        /*002a*/ 	.short	(.L_13 - .L_12)
.L_12:
        /*002c*/ 	.word	0x00000000
        /*0030*/ 	.short	0x000b
        /*0032*/ 	.short	0x0038
        /*0034*/ 	.byte	0x00, 0xf0, 0x11, 0x00


	//----- nvinfo : EIATTR_KPARAM_INFO
	.align		4
.L_13:
        /*0038*/ 	.byte	0x04, 0x17
        /*003a*/ 	.short	(.L_15 - .L_14)
.L_14:
        /*003c*/ 	.word	0x00000000
        /*0040*/ 	.short	0x000a
        /*0042*/ 	.short	0x0034
        /*0044*/ 	.byte	0x00, 0xf0, 0x11, 0x00


	//----- nvinfo : EIATTR_KPARAM_INFO
	.align		4
.L_15:
        /*0048*/ 	.byte	0x04, 0x17
        /*004a*/ 	.short	(.L_17 - .L_16)
.L_16:
        /*004c*/ 	.word	0x00000000
        /*0050*/ 	.short	0x0009
        /*0052*/ 	.short	0x0030
        /*0054*/ 	.byte	0x00, 0xf0, 0x11, 0x00


	//----- nvinfo : EIATTR_KPARAM_INFO
	.align		4
.L_17:
        /*0058*/ 	.byte	0x04, 0x17
        /*005a*/ 	.short	(.L_19 - .L_18)
.L_18:
        /*005c*/ 	.word	0x00000000
        /*0060*/ 	.short	0x0008
        /*0062*/ 	.short	0x002c
        /*0064*/ 	.byte	0x00, 0xf0, 0x11, 0x00


	//----- nvinfo : EIATTR_KPARAM_INFO
	.align		4
.L_19:
        /*0068*/ 	.byte	0x04, 0x17
        /*006a*/ 	.short	(.L_21 - .L_20)
.L_20:
        /*006c*/ 	.word	0x00000000
        /*0070*/ 	.short	0x0007
        /*0072*/ 	.short	0x0028
        /*0074*/ 	.byte	0x00, 0xf0, 0x11, 0x00


	//----- nvinfo : EIATTR_KPARAM_INFO
	.align		4
.L_21:
        /*0078*/ 	.byte	0x04, 0x17
        /*007a*/ 	.short	(.L_23 - .L_22)
.L_22:
        /*007c*/ 	.word	0x00000000
        /*0080*/ 	.short	0x0006
        /*0082*/ 	.short	0x0024
        /*0084*/ 	.byte	0x00, 0xf0, 0x11, 0x00


	//----- nvinfo : EIATTR_KPARAM_INFO
	.align		4
.L_23:
        /*0088*/ 	.byte	0x04, 0x17
        /*008a*/ 	.short	(.L_25 - .L_24)
.L_24:
        /*008c*/ 	.word	0x00000000
        /*0090*/ 	.short	0x0005
        /*0092*/ 	.short	0x0020
        /*0094*/ 	.byte	0x00, 0xf0, 0x11, 0x00


	//----- nvinfo : EIATTR_KPARAM_INFO
	.align		4
.L_25:
        /*0098*/ 	.byte	0x04, 0x17
        /*009a*/ 	.short	(.L_27 - .L_26)
.L_26:
        /*009c*/ 	.word	0x00000000
        /*00a0*/ 	.short	0x0004
        /*00a2*/ 	.short	0x001c
        /*00a4*/ 	.byte	0x00, 0xf0, 0x11, 0x00


	//----- nvinfo : EIATTR_KPARAM_INFO
	.align		4
.L_27:
        /*00a8*/ 	.byte	0x04, 0x17
        /*00aa*/ 	.short	(.L_29 - .L_28)
.L_28:
        /*00ac*/ 	.word	0x00000000
        /*00b0*/ 	.short	0x0003
        /*00b2*/ 	.short	0x0018
        /*00b4*/ 	.byte	0x00, 0xf0, 0x11, 0x00


	//----- nvinfo : EIATTR_KPARAM_INFO
	.align		4
.L_29:
        /*00b8*/ 	.byte	0x04, 0x17
        /*00ba*/ 	.short	(.L_31 - .L_30)
.L_30:
        /*00bc*/ 	.word	0x00000000
        /*00c0*/ 	.short	0x0002
        /*00c2*/ 	.short	0x0010
        /*00c4*/ 	.byte	0x00, 0xf4, 0x21, 0x00


	//----- nvinfo : EIATTR_KPARAM_INFO
	.align		4
.L_31:
        /*00c8*/ 	.byte	0x04, 0x17
        /*00ca*/ 	.short	(.L_33 - .L_32)
.L_32:
        /*00cc*/ 	.word	0x00000000
        /*00d0*/ 	.short	0x0001
        /*00d2*/ 	.short	0x0008
        /*00d4*/ 	.byte	0x00, 0xf4, 0x21, 0x00


	//----- nvinfo : EIATTR_KPARAM_INFO
	.align		4
.L_33:
        /*00d8*/ 	.byte	0x04, 0x17
        /*00da*/ 	.short	(.L_35 - .L_34)
.L_34:
        /*00dc*/ 	.word	0x00000000
        /*00e0*/ 	.short	0x0000
        /*00e2*/ 	.short	0x0000
        /*00e4*/ 	.byte	0x00, 0xf4, 0x21, 0x00


	//----- nvinfo : EIATTR_EXPLICIT_CLUSTER
	.align		4
.L_35:
        /*00e8*/ 	.byte	0x01, 0x3e
	.zero		2


	//----- nvinfo : EIATTR_CTA_PER_CLUSTER
	.align		4
        /*00ec*/ 	.byte	0x04, 0x3d
        /*00ee*/ 	.short	(.L_37 - .L_36)
.L_36:
        /*00f0*/ 	.word	0x00000004
        /*00f4*/ 	.word	0x00000001
        /*00f8*/ 	.word	0x00000001


	//----- nvinfo : EIATTR_SPARSE_MMA_MASK
	.align		4
.L_37:
        /*00fc*/ 	.byte	0x03, 0x50
        /*00fe*/ 	.short	0x0000


	//----- nvinfo : EIATTR_MAXREG_COUNT
	.align		4
        /*0100*/ 	.byte	0x03, 0x1b
        /*0102*/ 	.short	0x00ff


	//----- nvinfo : EIATTR_NUM_BARRIERS
	.align		4
        /*0104*/ 	.byte	0x02, 0x4c
        /*0106*/ 	.byte	0x01
	.zero		1


	//----- nvinfo : EIATTR_MERCURY_ISA_VERSION
	.align		4
        /*0108*/ 	.byte	0x03, 0x5f
        /*010a*/ 	.short	0x0101


	//----- nvinfo : EIATTR_EXIT_INSTR_OFFSETS
	.align		4
        /*010c*/ 	.byte	0x04, 0x1c
        /*010e*/ 	.short	(.L_39 - .L_38)


	//   ....[0]....
.L_38:
        /*0110*/ 	.word	0x000078a0


	//   ....[1]....
        /*0114*/ 	.word	0x000078d0


	//----- nvinfo : EIATTR_REQNTID
	.align		4
.L_39:
        /*0118*/ 	.byte	0x04, 0x10
        /*011a*/ 	.short	(.L_41 - .L_40)
.L_40:
        /*011c*/ 	.word	0x00000080
        /*0120*/ 	.word	0x00000001
        /*0124*/ 	.word	0x00000001


	//----- nvinfo : EIATTR_CBANK_PARAM_SIZE
	.align		4
.L_41:
        /*0128*/ 	.byte	0x03, 0x19
        /*012a*/ 	.short	0x0050


	//----- nvinfo : EIATTR_PARAM_CBANK
	.align		4
        /*012c*/ 	.byte	0x04, 0x0a
        /*012e*/ 	.short	(.L_43 - .L_42)
	.align		4
.L_42:
        /*0130*/ 	.word	index@(.nv.constant0.matmul_kernel)
        /*0134*/ 	.short	0x0210
        /*0136*/ 	.short	0x0050


	//----- nvinfo : EIATTR_SW_WAR
	.align		4
.L_43:
        /*0138*/ 	.byte	0x04, 0x36
        /*013a*/ 	.short	(.L_45 - .L_44)
.L_44:
        /*013c*/ 	.word	0x00000008
.L_45:


//--------------------- .nv.callgraph             --------------------------
	.section	.nv.callgraph,"",@"SHT_CUDA_CALLGRAPH"
	.align	4
	.sectionentsize	8
	.align		4
        /*0000*/ 	.word	0x00000000
	.align		4
        /*0004*/ 	.word	0xffffffff
	.align		4
        /*0008*/ 	.word	0x00000000
	.align		4
        /*000c*/ 	.word	0xfffffffe
	.align		4
        /*0010*/ 	.word	0x00000000
	.align		4
        /*0014*/ 	.word	0xfffffffd
	.align		4
        /*0018*/ 	.word	0x00000000
	.align		4
        /*001c*/ 	.word	0xfffffffc


//--------------------- .text.matmul_kernel       --------------------------
	.section	.text.matmul_kernel,"ax",@progbits
	.align	128
        .global         matmul_kernel
        .type           matmul_kernel,@function
        .size           matmul_kernel,(.L_x_3 - matmul_kernel)
        .other          matmul_kernel,@"STO_CUDA_ENTRY STV_DEFAULT"
matmul_kernel:
.text.matmul_kernel:
[----:B------:R-:W-:Y:S08]  /*0000*/  LDC R1, c[0x0][0x28] ;  /* 0x00000a00ff017b82 */ /* 0x000ff00000000800 */
[----:B------:R-:W0:Y:S01]  /*0010*/  LDC.64 R56, c[0x0][0x228] ;  /* 0x00008a00ff387b82 */ /* 0x000e220000000a00 */
[----:B------:R-:W1:Y:S01]  /*0020*/  S2R R88, SR_TID.X ;  /* 0x0000000000587919 */ /* 0x000e620000002100 */
[----:B------:R-:W-:Y:S01]  /*0030*/  UMOV UR6, 0x400 ;  /* 0x0000040000067882 */ /* 0x000fe20000000000 */
[----:B------:R-:W-:Y:S01]  /*0040*/  ULDC.64 UR14, c[0x0][0x208] ;  /* 0x00008200000e7ab9 */ /* 0x000fe20000000a00 */
[----:B------:R-:W-:-:S02]  /*0050*/  CS2R R32, SRZ ;  /* 0x0000000000207805 */ /* 0x000fc4000001ff00 */
[----:B------:R-:W-:Y:S02]  /*0060*/  CS2R R34, SRZ ;  /* 0x0000000000227805 */ /* 0x000fe4000001ff00 */
[----:B------:R-:W-:Y:S02]  /*0070*/  CS2R R36, SRZ ;  /* 0x0000000000247805 */ /* 0x000fe4000001ff00 */
[----:B------:R-:W-:Y:S01]  /*0080*/  CS2R R38, SRZ ;  /* 0x0000000000267805 */ /* 0x000fe2000001ff00 */
[----:B------:R-:W2:Y:S01]  /*0090*/  S2UR UR4, SR_CTAID.X ;  /* 0x00000000000479c3 */ /* 0x000ea20000002500 */
[----:B------:R-:W-:Y:S02]  /*00a0*/  CS2R R40, SRZ ;  /* 0x0000000000287805 */ /* 0x000fe4000001ff00 */
[----:B------:R-:W-:Y:S02]  /*00b0*/  CS2R R42, SRZ ;  /* 0x00000000002a7805 */ /* 0x000fe4000001ff00 */
[----:B------:R-:W-:-:S02]  /*00c0*/  CS2R R44, SRZ ;  /* 0x00000000002c7805 */ /* 0x000fc4000001ff00 */
[----:B------:R-:W-:Y:S02]  /*00d0*/  CS2R R46, SRZ ;  /* 0x00000000002e7805 */ /* 0x000fe4000001ff00 */
[----:B------:R-:W-:Y:S02]  /*00e0*/  CS2R R48, SRZ ;  /* 0x0000000000307805 */ /* 0x000fe4000001ff00 */
[----:B------:R-:W-:Y:S02]  /*00f0*/  CS2R R50, SRZ ;  /* 0x0000000000327805 */ /* 0x000fe4000001ff00 */
[----:B------:R-:W-:Y:S01]  /*0100*/  CS2R R52, SRZ ;  /* 0x0000000000347805 */ /* 0x000fe2000001ff00 */
[----:B------:R-:W3:Y:S01]  /*0110*/  S2UR UR12, SR_CgaCtaId ;  /* 0x00000000000c79c3 */ /* 0x000ee20000008800 */
[----:B------:R-:W-:Y:S01]  /*0120*/  CS2R R54, SRZ ;  /* 0x0000000000367805 */ /* 0x000fe2000001ff00 */
[----:B0-----:R-:W-:-:S05]  /*0130*/  VIADD R0, R57, 0x3f ;  /* 0x0000003f39007836 */ /* 0x001fca0000000000 */
[----:B------:R-:W-:Y:S02]  /*0140*/  SHF.R.S32.HI R3, RZ, 0x1f, R0 ;  /* 0x0000001fff037819 */ /* 0x000fe40000011400 */
[----:B--2---:R-:W-:Y:S01]  /*0150*/  I2FP.F32.U32 R5, UR4 ;  /* 0x0000000400057c45 */ /* 0x004fe20008201000 */
[----:B------:R-:W-:Y:S01]  /*0160*/  ULDC UR4, c[0x0][0x150] ;  /* 0x0000540000047ab9 */ /* 0x000fe20000000800 */
[----:B------:R-:W-:Y:S02]  /*0170*/  LEA.HI R3, R3, R0, RZ, 0x6 ;  /* 0x0000000003037211 */ /* 0x000fe400078f30ff */
[----:B-1----:R-:W-:Y:S01]  /*0180*/  LOP3.LUT R228, R88, 0x7f, RZ, 0xc0, !PT ;  /* 0x0000007f58e47812 */ /* 0x002fe200078ec0ff */
[----:B------:R-:W-:Y:S01]  /*0190*/  FMUL R5, R5, UR4 ;  /* 0x0000000405057c20 */ /* 0x000fe20008400000 */
[----:B------:R-:W-:Y:S01]  /*01a0*/  SHF.R.S32.HI R3, RZ, 0x6, R3 ;  /* 0x00000006ff037819 */ /* 0x000fe20000011403 */
[----:B---3--:R-:W-:Y:S02]  /*01b0*/  USHF.L.U32 UR5, UR12, 0x7, URZ ;  /* 0x000000070c057899 */ /* 0x008fe4000800063f */
[----:B------:R-:W-:-:S02]  /*01c0*/  ULEA UR12, UR12, UR6, 0x18 ;  /* 0x000000060c0c7291 */ /* 0x000fc4000f8ec03f */
[----:B------:R-:W-:Y:S01]  /*01d0*/  IMAD.SHL.U32 R4, R3, 0x8, RZ ;  /* 0x0000000803047824 */ /* 0x000fe200078e00ff */
[----:B------:R-:W0:Y:S01]  /*01e0*/  F2I.U32.TRUNC.NTZ R5, R5 ;  /* 0x0000000500057305 */ /* 0x000e22000020f000 */
[----:B------:R-:W-:-:S03]  /*01f0*/  ULOP3.LUT UR5, UR5, 0x180, URZ, 0xc0, !UPT ;  /* 0x0000018005057892 */ /* 0x000fc6000f8ec03f */
[----:B------:R-:W-:-:S04]  /*0200*/  IABS R7, R4 ;  /* 0x0000000400077213 */ /* 0x000fc80000000000 */
[----:B------:R-:W1:Y:S01]  /*0210*/  I2F.RP R0, R7 ;  /* 0x0000000700007306 */ /* 0x000e620000209400 */
[----:B0-----:R-:W-:-:S07]  /*0220*/  IABS R11, R5 ;  /* 0x00000005000b7213 */ /* 0x001fce0000000000 */
[----:B-1----:R-:W0:Y:S02]  /*0230*/  MUFU.RCP R0, R0 ;  /* 0x0000000000007308 */ /* 0x002e240000001000 */
[----:B0-----:R-:W-:Y:S01]  /*0240*/  VIADD R2, R0, 0xffffffe ;  /* 0x0ffffffe00027836 */ /* 0x001fe20000000000 */
[----:B------:R-:W-:-:S05]  /*0250*/  IABS R0, R4 ;  /* 0x0000000400007213 */ /* 0x000fca0000000000 */
[----:B------:R0:W1:Y:S01]  /*0260*/  F2I.FTZ.U32.TRUNC.NTZ R3, R2 ;  /* 0x0000000200037305 */ /* 0x000062000021f000 */
[----:B------:R-:W-:Y:S02]  /*0270*/  IMAD.MOV R0, RZ, RZ, -R0 ;  /* 0x000000ffff007224 */ /* 0x000fe400078e0a00 */
[----:B0-----:R-:W-:Y:S02]  /*0280*/  IMAD.MOV.U32 R2, RZ, RZ, RZ ;  /* 0x000000ffff027224 */ /* 0x001fe400078e00ff */
[----:B-1----:R-:W-:-:S04]  /*0290*/  IMAD.MOV R6, RZ, RZ, -R3 ;  /* 0x000000ffff067224 */ /* 0x002fc800078e0a03 */
[----:B------:R-:W-:-:S04]  /*02a0*/  IMAD R9, R6, R7, RZ ;  /* 0x0000000706097224 */ /* 0x000fc800078e02ff */
[----:B------:R-:W-:-:S06]  /*02b0*/  IMAD.HI.U32 R2, R3, R9, R2 ;  /* 0x0000000903027227 */ /* 0x000fcc00078e0002 */
[----:B------:R-:W-:-:S04]  /*02c0*/  IMAD.HI.U32 R2, R2, R11, RZ ;  /* 0x0000000b02027227 */ /* 0x000fc800078e00ff */
[----:B------:R-:W-:-:S05]  /*02d0*/  IMAD R0, R2, R0, R11 ;  /* 0x0000000002007224 */ /* 0x000fca00078e020b */
[----:B------:R-:W-:-:S13]  /*02e0*/  ISETP.GT.U32.AND P1, PT, R7, R0, PT ;  /* 0x000000000700720c */ /* 0x000fda0003f24070 */
[----:B------:R-:W-:Y:S02]  /*02f0*/  @!P1 IMAD.IADD R0, R0, 0x1, -R7 ;  /* 0x0000000100009824 */ /* 0x000fe400078e0a07 */
[----:B------:R-:W-:Y:S01]  /*0300*/  @!P1 VIADD R2, R2, 0x1 ;  /* 0x0000000102029836 */ /* 0x000fe20000000000 */
[----:B------:R-:W-:Y:S02]  /*0310*/  ISETP.NE.AND P1, PT, R4, RZ, PT ;  /* 0x000000ff0400720c */ /* 0x000fe40003f25270 */
[----:B------:R-:W-:Y:S02]  /*0320*/  ISETP.GE.U32.AND P0, PT, R0, R7, PT ;  /* 0x000000070000720c */ /* 0x000fe40003f06070 */
[----:B------:R-:W-:-:S04]  /*0330*/  LOP3.LUT R0, R5, R4, RZ, 0x3c, !PT ;  /* 0x0000000405007212 */ /* 0x000fc800078e3cff */
[----:B------:R-:W-:Y:S01]  /*0340*/  ISETP.GE.AND P2, PT, R0, RZ, PT ;  /* 0x000000ff0000720c */ /* 0x000fe20003f46270 */
[----:B------:R-:W-:-:S05]  /*0350*/  VIADD R0, R56, 0x1ff ;  /* 0x000001ff38007836 */ /* 0x000fca0000000000 */
[----:B------:R-:W-:Y:S01]  /*0360*/  SHF.R.S32.HI R3, RZ, 0x1f, R0 ;  /* 0x0000001fff037819 */ /* 0x000fe20000011400 */
[----:B------:R-:W-:-:S03]  /*0370*/  @P0 VIADD R2, R2, 0x1 ;  /* 0x0000000102020836 */ /* 0x000fc60000000000 */
[----:B------:R-:W-:-:S03]  /*0380*/  LEA.HI R3, R3, R0, RZ, 0x9 ;  /* 0x0000000003037211 */ /* 0x000fc600078f48ff */
[----:B------:R-:W-:Y:S01]  /*0390*/  @!P2 IMAD.MOV R2, RZ, RZ, -R2 ;  /* 0x000000ffff02a224 */ /* 0x000fe200078e0a02 */
[----:B------:R-:W-:-:S05]  /*03a0*/  @!P1 LOP3.LUT R2, RZ, R4, RZ, 0x33, !PT ;  /* 0x00000004ff029212 */ /* 0x000fca00078e33ff */
[----:B------:R-:W-:Y:S02]  /*03b0*/  IMAD.SHL.U32 R6, R2, 0x8, RZ ;  /* 0x0000000802067824 */ /* 0x000fe400078e00ff */
[----:B------:R-:W-:-:S03]  /*03c0*/  IMAD.MOV R2, RZ, RZ, -R2 ;  /* 0x000000ffff027224 */ /* 0x000fc600078e0a02 */
[----:B------:R-:W-:Y:S01]  /*03d0*/  LEA.HI.SX32 R3, R3, -R6, 0x17 ;  /* 0x8000000603037211 */ /* 0x000fe200078fbaff */
[----:B------:R-:W-:-:S03]  /*03e0*/  IMAD R4, R4, R2, R5 ;  /* 0x0000000204047224 */ /* 0x000fc600078e0205 */
[----:B------:R-:W-:Y:S02]  /*03f0*/  VIMNMX R11, R3, 0x8, PT ;  /* 0x00000008030b7848 */ /* 0x000fe40003fe0100 */
[----:B------:R-:W-:Y:S02]  /*0400*/  IABS R9, R4 ;  /* 0x0000000400097213 */ /* 0x000fe40000000000 */
[----:B------:R-:W-:-:S04]  /*0410*/  IABS R7, R11 ;  /* 0x0000000b00077213 */ /* 0x000fc80000000000 */
[----:B------:R-:W0:Y:S08]  /*0420*/  I2F.RP R0, R7 ;  /* 0x0000000700007306 */ /* 0x000e300000209400 */
[----:B0-----:R-:W0:Y:S02]  /*0430*/  MUFU.RCP R0, R0 ;  /* 0x0000000000007308 */ /* 0x001e240000001000 */
[----:B0-----:R-:W-:-:S06]  /*0440*/  VIADD R3, R0, 0xffffffe ;  /* 0x0ffffffe00037836 */ /* 0x001fcc0000000000 */
[----:B------:R-:W0:Y:S02]  /*0450*/  F2I.FTZ.U32.TRUNC.NTZ R3, R3 ;  /* 0x0000000300037305 */ /* 0x000e24000021f000 */
[----:B0-----:R-:W-:-:S04]  /*0460*/  IMAD.MOV R8, RZ, RZ, -R3 ;  /* 0x000000ffff087224 */ /* 0x001fc800078e0a03 */
[----:B------:R-:W-:Y:S01]  /*0470*/  IMAD.MOV.U32 R2, RZ, RZ, R8 ;  /* 0x000000ffff027224 */ /* 0x000fe200078e0008 */
[----:B------:R-:W-:-:S03]  /*0480*/  IABS R8, R11 ;  /* 0x0000000b00087213 */ /* 0x000fc60000000000 */
[----:B------:R-:W-:Y:S02]  /*0490*/  IMAD R5, R2, R7, RZ ;  /* 0x0000000702057224 */ /* 0x000fe400078e02ff */
[----:B------:R-:W-:Y:S02]  /*04a0*/  IMAD.MOV.U32 R2, RZ, RZ, RZ ;  /* 0x000000ffff027224 */ /* 0x000fe400078e00ff */
[----:B------:R-:W-:Y:S02]  /*04b0*/  IMAD.MOV R0, RZ, RZ, -R8 ;  /* 0x000000ffff007224 */ /* 0x000fe400078e0a08 */
[----:B------:R-:W-:-:S06]  /*04c0*/  IMAD.HI.U32 R2, R3, R5, R2 ;  /* 0x0000000503027227 */ /* 0x000fcc00078e0002 */
[----:B------:R-:W-:-:S04]  /*04d0*/  IMAD.HI.U32 R2, R2, R9, RZ ;  /* 0x0000000902027227 */ /* 0x000fc800078e00ff */
[----:B------:R-:W-:Y:S01]  /*04e0*/  IMAD R0, R2, R0, R9 ;  /* 0x0000000002007224 */ /* 0x000fe200078e0209 */
[----:B------:R-:W-:-:S04]  /*04f0*/  CS2R R8, SRZ ;  /* 0x0000000000087805 */ /* 0x000fc8000001ff00 */
[----:B------:R-:W-:-:S13]  /*0500*/  ISETP.GT.U32.AND P1, PT, R7, R0, PT ;  /* 0x000000000700720c */ /* 0x000fda0003f24070 */
[----:B------:R-:W-:Y:S02]  /*0510*/  @!P1 IMAD.IADD R0, R0, 0x1, -R7 ;  /* 0x0000000100009824 */ /* 0x000fe400078e0a07 */
[----:B------:R-:W-:Y:S01]  /*0520*/  @!P1 VIADD R2, R2, 0x1 ;  /* 0x0000000102029836 */ /* 0x000fe20000000000 */
[----:B------:R-:W-:Y:S02]  /*0530*/  ISETP.NE.AND P1, PT, R11, RZ, PT ;  /* 0x000000ff0b00720c */ /* 0x000fe40003f25270 */
[----:B------:R-:W-:Y:S02]  /*0540*/  ISETP.GE.U32.AND P0, PT, R0, R7, PT ;  /* 0x000000070000720c */ /* 0x000fe40003f06070 */
[----:B------:R-:W-:-:S04]  /*0550*/  LOP3.LUT R0, R4, R11, RZ, 0x3c, !PT ;  /* 0x0000000b04007212 */ /* 0x000fc800078e3cff */
[----:B------:R-:W-:-:S07]  /*0560*/  ISETP.GE.AND P2, PT, R0, RZ, PT ;  /* 0x000000ff0000720c */ /* 0x000fce0003f46270 */
[----:B------:R-:W-:-:S06]  /*0570*/  @P0 VIADD R2, R2, 0x1 ;  /* 0x0000000102020836 */ /* 0x000fcc0000000000 */
[----:B------:R-:W-:Y:S01]  /*0580*/  @!P2 IMAD.MOV R2, RZ, RZ, -R2 ;  /* 0x000000ffff02a224 */ /* 0x000fe200078e0a02 */
[----:B------:R-:W-:-:S05]  /*0590*/  @!P1 LOP3.LUT R2, RZ, R11, RZ, 0x33, !PT ;  /* 0x0000000bff029212 */ /* 0x000fca00078e33ff */
[----:B------:R-:W-:Y:S02]  /*05a0*/  IMAD.MOV R0, RZ, RZ, -R2 ;  /* 0x000000ffff007224 */ /* 0x000fe400078e0a02 */
[----:B------:R-:W-:Y:S02]  /*05b0*/  IMAD.SHL.U32 R3, R2, 0x40, RZ ;  /* 0x0000004002037824 */ /* 0x000fe400078e00ff */
[----:B------:R-:W-:Y:S01]  /*05c0*/  IMAD R0, R11, R0, R4 ;  /* 0x000000000b007224 */ /* 0x000fe200078e0204 */
[----:B------:R-:W-:Y:S02]  /*05d0*/  CS2R R4, SRZ ;  /* 0x0000000000047805 */ /* 0x000fe4000001ff00 */
[----:B------:R-:W-:Y:S01]  /*05e0*/  CS2R R10, SRZ ;  /* 0x00000000000a7805 */ /* 0x000fe2000001ff00 */
[----:B------:R-:W-:Y:S01]  /*05f0*/  IMAD.IADD R0, R6, 0x1, R0 ;  /* 0x0000000106007824 */ /* 0x000fe200078e0200 */
[----:B------:R-:W-:-:S04]  /*0600*/  CS2R R6, SRZ ;  /* 0x0000000000067805 */ /* 0x000fc8000001ff00 */
[----:B------:R-:W-:Y:S02]  /*0610*/  R2UR UR4, R0 ;  /* 0x00000000000472ca */ /* 0x000fe400000e0000 */
[----:B------:R-:W0:Y:S11]  /*0620*/  LDC R0, c[0x0][0x230] ;  /* 0x00008c00ff007b82 */ /* 0x000e360000000800 */
[----:B------:R-:W-:-:S06]  /*0630*/  ULEA UR4, UR4, UR5, 0x9 ;  /* 0x0000000504047291 */ /* 0x000fcc000f8e483f */
[----:B------:R-:W-:Y:S02]  /*0640*/  VIADD R228, R228, UR4 ;  /* 0x00000004e4e47c36 */ /* 0x000fe40008000000 */
[----:B0-----:R-:W-:-:S05]  /*0650*/  VIADD R0, R0, 0x3f ;  /* 0x0000003f00007836 */ /* 0x001fca0000000000 */
[----:B------:R-:W-:-:S13]  /*0660*/  ISETP.GE.AND P0, PT, R0, 0x40, PT ;  /* 0x000000400000780c */ /* 0x000fda0003f06270 */
[----:B------:R-:W-:Y:S05]  /*0670*/  @!P0 BRA `(.L_x_0) ;  /* 0x0000005400448947 */ /* 0x000fea0003800000 */
[----:B------:R-:W-:Y:S01]  /*0680*/  IABS R10, R56 ;  /* 0x00000038000a7213 */ /* 0x000fe20000000000 */
[----:B------:R-:W-:Y:S01]  /*0690*/  ULDC UR4, c[0x0][0x234] ;  /* 0x00008d0000047ab9 */ /* 0x000fe20000000800 */
[----:B------:R-:W-:Y:S01]  /*06a0*/  IABS R4, R57 ;  /* 0x0000003900047213 */ /* 0x000fe20000000000 */
[----:B------:R-:W-:Y:S01]  /*06b0*/  ULDC.64 UR6, c[0x0][0x210] ;  /* 0x0000840000067ab9 */ /* 0x000fe20000000a00 */
[----:B------:R-:W0:Y:S01]  /*06c0*/  I2F.RP R2, R10 ;  /* 0x0000000a00027306 */ /* 0x000e220000209400 */
[----:B------:R-:W-:Y:S01]  /*06d0*/  IABS R12, R228 ;  /* 0x000000e4000c7213 */ /* 0x000fe20000000000 */
[----:B------:R-:W1:Y:S01]  /*06e0*/  LDC R230, c[0x0][0x238] ;  /* 0x00008e00ffe67b82 */ /* 0x000e620000000800 */
[----:B------:R-:W-:Y:S01]  /*06f0*/  ISETP.GE.AND P3, PT, R228, RZ, PT ;  /* 0x000000ffe400720c */ /* 0x000fe20003f66270 */
[----:B------:R-:W-:Y:S01]  /*0700*/  USHF.R.U32.HI UR13, URZ, 0x4, UR12 ;  /* 0x000000043f0d7899 */ /* 0x000fe2000801160c */
[----:B------:R-:W-:Y:S01]  /*0710*/  SHF.R.S32.HI R73, RZ, 0x6, R88 ;  /* 0x00000006ff497819 */ /* 0x000fe20000011458 */
[----:B------:R-:W-:Y:S01]  /*0720*/  ULDC UR8, c[0x0][0x230] ;  /* 0x00008c0000087ab9 */ /* 0x000fe20000000800 */
[----:B------:R-:W-:Y:S01]  /*0730*/  LOP3.LUT R75, R88, 0x40, RZ, 0xc0, !PT ;  /* 0x00000040584b7812 */ /* 0x000fe200078ec0ff */
[----:B------:R-:W2:Y:S01]  /*0740*/  I2F.RP R5, R4 ;  /* 0x0000000400057306 */ /* 0x000ea20000209400 */
[----:B------:R-:W-:Y:S01]  /*0750*/  USGXT.U32 UR13, UR13, 0xe ;  /* 0x0000000e0d0d789a */ /* 0x000fe20008000000 */
[----:B------:R-:W-:Y:S01]  /*0760*/  SGXT R73, R73, 0x1 ;  /* 0x000000014949781a */ /* 0x000fe20000000200 */
[----:B------:R-:W-:Y:S01]  /*0770*/  UMOV UR5, URZ ;  /* 0x0000003f00057c82 */ /* 0x000fe20008000000 */
[----:B------:R-:W-:-:S02]  /*0780*/  CS2R R76, SRZ ;  /* 0x00000000004c7805 */ /* 0x000fc4000001ff00 */
[----:B------:R-:W-:Y:S02]  /*0790*/  CS2R R78, SRZ ;  /* 0x00000000004e7805 */ /* 0x000fe4000001ff00 */
[----:B------:R-:W-:Y:S02]  /*07a0*/  CS2R R80, SRZ ;  /* 0x0000000000507805 */ /* 0x000fe4000001ff00 */
[----:B------:R-:W-:Y:S01]  /*07b0*/  CS2R R82, SRZ ;  /* 0x0000000000527805 */ /* 0x000fe2000001ff00 */
[----:B0-----:R-:W0:Y:S01]  /*07c0*/  MUFU.RCP R2, R2 ;  /* 0x0000000200027308 */ /* 0x001e220000001000 */
[----:B------:R-:W-:Y:S02]  /*07d0*/  CS2R R84, SRZ ;  /* 0x0000000000547805 */ /* 0x000fe4000001ff00 */
[----:B------:R-:W-:-:S05]  /*07e0*/  CS2R R86, SRZ ;  /* 0x0000000000567805 */ /* 0x000fca000001ff00 */
[----:B--2---:R-:W2:Y:S01]  /*07f0*/  MUFU.RCP R5, R5 ;  /* 0x0000000500057308 */ /* 0x004ea20000001000 */
[C---:B-1----:R-:W-:Y:S02]  /*0800*/  IMAD.SHL.U32 R229, R230.reuse, 0x40, RZ ;  /* 0x00000040e6e57824 */ /* 0x042fe400078e00ff */
[C---:B------:R-:W-:Y:S02]  /*0810*/  IMAD R252, R230.reuse, 0x18, RZ ;  /* 0x00000018e6fc7824 */ /* 0x040fe400078e02ff */
[C---:B------:R-:W-:Y:S02]  /*0820*/  IMAD R251, R230.reuse, 0x17, RZ ;  /* 0x00000017e6fb7824 */ /* 0x040fe400078e02ff */
[----:B------:R-:W-:Y:S02]  /*0830*/  IMAD R250, R230, 0x16, RZ ;  /* 0x00000016e6fa7824 */ /* 0x000fe400078e02ff */
[----:B0-----:R-:W-:Y:S01]  /*0840*/  VIADD R6, R2, 0xffffffe ;  /* 0x0ffffffe02067836 */ /* 0x001fe20000000000 */
[----:B------:R-:W-:Y:S01]  /*0850*/  SHF.R.U32.HI R2, RZ, 0x6, R88 ;  /* 0x00000006ff027819 */ /* 0x000fe20000011658 */
[----:B------:R-:W-:-:S02]  /*0860*/  IMAD R249, R230, 0x15, RZ ;  /* 0x00000015e6f97824 */ /* 0x000fc400078e02ff */
[----:B------:R0:W1:Y:S01]  /*0870*/  F2I.FTZ.U32.TRUNC.NTZ R7, R6 ;  /* 0x0000000600077305 */ /* 0x000062000021f000 */
[----:B------:R-:W-:Y:S01]  /*0880*/  SGXT.U32 R2, R2, 0x1 ;  /* 0x000000010202781a */ /* 0x000fe20000000000 */
[C---:B------:R-:W-:Y:S02]  /*0890*/  IMAD R248, R230.reuse, 0x14, RZ ;  /* 0x00000014e6f87824 */ /* 0x040fe400078e02ff */
[----:B--2---:R-:W-:Y:S01]  /*08a0*/  VIADD R8, R5, 0xffffffe ;  /* 0x0ffffffe05087836 */ /* 0x004fe20000000000 */
[----:B------:R-:W-:Y:S01]  /*08b0*/  LOP3.LUT R16, R3, R2, RZ, 0xfc, !PT ;  /* 0x0000000203107212 */ /* 0x000fe200078efcff */
[----:B------:R-:W-:Y:S02]  /*08c0*/  IMAD R247, R230, 0x13, RZ ;  /* 0x00000013e6f77824 */ /* 0x000fe400078e02ff */
[----:B------:R2:W3:Y:S01]  /*08d0*/  F2I.FTZ.U32.TRUNC.NTZ R9, R8 ;  /* 0x0000000800097305 */ /* 0x0004e2000021f000 */
[----:B0-----:R-:W-:Y:S01]  /*08e0*/  IMAD.MOV.U32 R6, RZ, RZ, RZ ;  /* 0x000000ffff067224 */ /* 0x001fe200078e00ff */
[----:B------:R-:W-:Y:S01]  /*08f0*/  LOP3.LUT R14, R16, 0x3a, RZ, 0xfc, !PT ;  /* 0x0000003a100e7812 */ /* 0x000fe200078efcff */
[----:B------:R-:W-:Y:S01]  /*0900*/  IMAD R246, R230, 0x12, RZ ;  /* 0x00000012e6f67824 */ /* 0x000fe200078e02ff */
[----:B------:R-:W-:Y:S01]  /*0910*/  LOP3.LUT R17, R16, 0x38, RZ, 0xfc, !PT ;  /* 0x0000003810117812 */ /* 0x000fe200078efcff */
[----:B------:R-:W-:Y:S01]  /*0920*/  IMAD R245, R230, 0x11, RZ ;  /* 0x00000011e6f57824 */ /* 0x000fe200078e02ff */
[----:B------:R-:W-:Y:S01]  /*0930*/  IABS R13, R14 ;  /* 0x0000000e000d7213 */ /* 0x000fe20000000000 */
[--C-:B-1----:R-:W-:Y:S01]  /*0940*/  IMAD.MOV R11, RZ, RZ, -R7.reuse ;  /* 0x000000ffff0b7224 */ /* 0x102fe200078e0a07 */
[----:B------:R-:W-:Y:S01]  /*0950*/  IABS R15, R17 ;  /* 0x00000011000f7213 */ /* 0x000fe20000000000 */
[----:B--2---:R-:W-:Y:S01]  /*0960*/  IMAD.MOV.U32 R8, RZ, RZ, RZ ;  /* 0x000000ffff087224 */ /* 0x004fe200078e00ff */
[----:B------:R-:W-:Y:S01]  /*0970*/  ISETP.GE.AND P1, PT, R17, RZ, PT ;  /* 0x000000ff1100720c */ /* 0x000fe20003f26270 */
[----:B------:R-:W-:Y:S01]  /*0980*/  IMAD R11, R11, R10, RZ ;  /* 0x0000000a0b0b7224 */ /* 0x000fe200078e02ff */
[----:B------:R-:W-:Y:S01]  /*0990*/  ISETP.GE.AND P6, PT, R14, RZ, PT ;  /* 0x000000ff0e00720c */ /* 0x000fe20003fc6270 */
[----:B------:R-:W-:Y:S01]  /*09a0*/  IMAD.SHL.U32 R244, R230, 0x10, RZ ;  /* 0x00000010e6f47824 */ /* 0x000fe200078e00ff */
[C---:B------:R-:W-:Y:S01]  /*09b0*/  LOP3.LUT R18, R16.reuse, 0x28, RZ, 0xfc, !PT ;  /* 0x0000002810127812 */ /* 0x040fe200078efcff */
[----:B------:R-:W-:Y:S01]  /*09c0*/  IMAD.HI.U32 R7, R7, R11, R6 ;  /* 0x0000000b07077227 */ /* 0x000fe200078e0006 */
[----:B------:R-:W-:-:S02]  /*09d0*/  LOP3.LUT R14, R16, 0x2a, RZ, 0xfc, !PT ;  /* 0x0000002a100e7812 */ /* 0x000fc400078efcff */
[----:B------:R-:W-:Y:S01]  /*09e0*/  IABS R29, R18 ;  /* 0x00000012001d7213 */ /* 0x000fe20000000000 */
[----:B------:R-:W-:Y:S01]  /*09f0*/  IMAD.MOV.U32 R6, RZ, RZ, R12 ;  /* 0x000000ffff067224 */ /* 0x000fe200078e000c */
[----:B------:R-:W-:Y:S01]  /*0a00*/  LOP3.LUT R12, R16, 0x3c, RZ, 0xfc, !PT ;  /* 0x0000003c100c7812 */ /* 0x000fe200078efcff */
[----:B---3--:R-:W-:Y:S01]  /*0a10*/  IMAD.MOV R11, RZ, RZ, -R9 ;  /* 0x000000ffff0b7224 */ /* 0x008fe200078e0a09 */
[----:B------:R-:W-:Y:S01]  /*0a20*/  IABS R27, R14 ;  /* 0x0000000e001b7213 */ /* 0x000fe20000000000 */
[----:B------:R-:W-:Y:S01]  /*0a30*/  IMAD.HI.U32 R7, R7, R6, RZ ;  /* 0x0000000607077227 */ /* 0x000fe200078e00ff */
[----:B------:R-:W-:Y:S02]  /*0a40*/  ISETP.GE.AND P2, PT, R12, RZ, PT ;  /* 0x000000ff0c00720c */ /* 0x000fe40003f46270 */
[C---:B------:R-:W-:Y:S01]  /*0a50*/  LOP3.LUT R24, R16.reuse, 0x6, RZ, 0xfc, !PT ;  /* 0x0000000610187812 */ /* 0x040fe200078efcff */
[----:B------:R-:W-:Y:S01]  /*0a60*/  IMAD.MOV R7, RZ, RZ, -R7 ;  /* 0x000000ffff077224 */ /* 0x000fe200078e0a07 */
[----:B------:R-:W-:Y:S01]  /*0a70*/  LOP3.LUT R26, R16, 0x4, RZ, 0xfc, !PT ;  /* 0x00000004101a7812 */ /* 0x000fe200078efcff */
[----:B------:R-:W-:Y:S01]  /*0a80*/  IMAD R243, R230, 0xf, RZ ;  /* 0x0000000fe6f37824 */ /* 0x000fe200078e02ff */
[----:B------:R-:W-:Y:S01]  /*0a90*/  IABS R65, R24 ;  /* 0x0000001800417213 */ /* 0x000fe20000000000 */
[----:B------:R-:W-:Y:S01]  /*0aa0*/  IMAD R5, R10, R7, R6 ;  /* 0x000000070a057224 */ /* 0x000fe200078e0206 */
[----:B------:R-:W-:Y:S01]  /*0ab0*/  IABS R67, R26 ;  /* 0x0000001a00437213 */ /* 0x000fe20000000000 */
[----:B------:R-:W-:Y:S01]  /*0ac0*/  IMAD R7, R11, R4, RZ ;  /* 0x000000040b077224 */ /* 0x000fe200078e02ff */
[----:B------:R-:W-:Y:S01]  /*0ad0*/  IABS R11, R12 ;  /* 0x0000000c000b7213 */ /* 0x000fe20000000000 */
[----:B------:R-:W-:Y:S01]  /*0ae0*/  IMAD R242, R230, 0xe, RZ ;  /* 0x0000000ee6f27824 */ /* 0x000fe200078e02ff */
[----:B------:R-:W-:Y:S01]  /*0af0*/  ISETP.GT.U32.AND P0, PT, R10, R5, PT ;  /* 0x000000050a00720c */ /* 0x000fe20003f04070 */
[----:B------:R-:W-:Y:S01]  /*0b00*/  IMAD.HI.U32 R8, R9, R7, R8 ;  /* 0x0000000709087227 */ /* 0x000fe200078e0008 */
[----:B------:R-:W-:-:S02]  /*0b10*/  SHF.R.S32.HI R7, RZ, 0x1f, R0 ;  /* 0x0000001fff077819 */ /* 0x000fc40000011400 */
[----:B------:R-:W-:Y:S01]  /*0b20*/  LOP3.LUT R12, R16, 0x2c, RZ, 0xfc, !PT ;  /* 0x0000002c100c7812 */ /* 0x000fe200078efcff */
[----:B------:R-:W-:Y:S01]  /*0b30*/  IMAD R241, R230, 0xd, RZ ;  /* 0x0000000de6f17824 */ /* 0x000fe200078e02ff */
[----:B------:R-:W-:Y:S01]  /*0b40*/  LEA.HI R6, R7, R0, RZ, 0x6 ;  /* 0x0000000007067211 */ /* 0x000fe200078f30ff */
[----:B------:R-:W-:Y:S01]  /*0b50*/  IMAD.HI.U32 R2, R8, R11, RZ ;  /* 0x0000000b08027227 */ /* 0x000fe200078e00ff */
[----:B------:R-:W-:Y:S02]  /*0b60*/  IABS R23, R12 ;  /* 0x0000000c00177213 */ /* 0x000fe40000000000 */
[----:B------:R-:W-:Y:S01]  /*0b70*/  LOP3.LUT R28, R16, 0x2, RZ, 0xfc, !PT ;  /* 0x00000002101c7812 */ /* 0x000fe200078efcff */
[----:B------:R-:W-:Y:S01]  /*0b80*/  IMAD.HI.U32 R9, R8, R13, RZ ;  /* 0x0000000d08097227 */ /* 0x000fe200078e00ff */
[----:B------:R-:W-:Y:S02]  /*0b90*/  IABS R71, R16 ;  /* 0x0000001000477213 */ /* 0x000fe40000000000 */
[----:B------:R-:W-:Y:S01]  /*0ba0*/  IABS R69, R28 ;  /* 0x0000001c00457213 */ /* 0x000fe20000000000 */
[----:B------:R-:W-:Y:S01]  /*0bb0*/  IMAD.MOV R2, RZ, RZ, -R2 ;  /* 0x000000ffff027224 */ /* 0x000fe200078e0a02 */
[----:B------:R-:W-:Y:S01]  /*0bc0*/  SHF.R.S32.HI R6, RZ, 0x6, R6 ;  /* 0x00000006ff067819 */ /* 0x000fe20000011406 */
[----:B------:R-:W-:-:S02]  /*0bd0*/  IMAD.MOV R9, RZ, RZ, -R9 ;  /* 0x000000ffff097224 */ /* 0x000fc400078e0a09 */
[----:B------:R-:W-:Y:S01]  /*0be0*/  IMAD R7, R4, R2, R11 ;  /* 0x0000000204077224 */ /* 0x000fe200078e020b */
[----:B------:R-:W-:Y:S01]  /*0bf0*/  LOP3.LUT R2, R16, 0x36, RZ, 0xfc, !PT ;  /* 0x0000003610027812 */ /* 0x000fe200078efcff */
[----:B------:R-:W-:Y:S01]  /*0c00*/  IMAD R11, R4, R9, R13 ;  /* 0x00000009040b7224 */ /* 0x000fe200078e020d */
[----:B------:R-:W-:Y:S01]  /*0c10*/  LOP3.LUT R9, R16, 0x34, RZ, 0xfc, !PT ;  /* 0x0000003410097812 */ /* 0x000fe200078efcff */
[----:B------:R-:W-:Y:S01]  /*0c20*/  @!P0 IMAD.IADD R5, R5, 0x1, -R10 ;  /* 0x0000000105058824 */ /* 0x000fe200078e0a0a */
[----:B------:R-:W-:Y:S01]  /*0c30*/  ISETP.GT.U32.AND P4, PT, R4, R7, PT ;  /* 0x000000070400720c */ /* 0x000fe20003f84070 */
[----:B------:R-:W-:Y:S01]  /*0c40*/  IMAD.HI.U32 R0, R8, R15, RZ ;  /* 0x0000000f08007227 */ /* 0x000fe200078e00ff */
[----:B------:R-:W-:Y:S02]  /*0c50*/  ISETP.GT.U32.AND P5, PT, R4, R11, PT ;  /* 0x0000000b0400720c */ /* 0x000fe40003fa4070 */
[----:B------:R-:W-:Y:S01]  /*0c60*/  ISETP.GT.U32.AND P0, PT, R10, R5, PT ;  /* 0x000000050a00720c */ /* 0x000fe20003f04070 */
[----:B------:R-:W-:Y:S01]  /*0c70*/  IMAD.MOV R0, RZ, RZ, -R0 ;  /* 0x000000ffff007224 */ /* 0x000fe200078e0a00 */
[----:B------:R-:W-:Y:S01]  /*0c80*/  IABS R17, R9 ;  /* 0x0000000900117213 */ /* 0x000fe20000000000 */
[----:B------:R-:W-:-:S02]  /*0c90*/  IMAD R240, R230, 0xc, RZ ;  /* 0x0000000ce6f07824 */ /* 0x000fc400078e02ff */
[----:B------:R-:W-:Y:S01]  /*0ca0*/  IMAD R13, R4, R0, R15 ;  /* 0x00000000040d7224 */ /* 0x000fe200078e020f */
[----:B------:R-:W-:Y:S01]  /*0cb0*/  IABS R15, R2 ;  /* 0x00000002000f7213 */ /* 0x000fe20000000000 */
[----:B------:R-:W-:Y:S02]  /*0cc0*/  IMAD R239, R230, 0xb, RZ ;  /* 0x0000000be6ef7824 */ /* 0x000fe400078e02ff */
[--C-:B------:R-:W-:Y:S02]  /*0cd0*/  @!P4 IMAD.IADD R7, R7, 0x1, -R4.reuse ;  /* 0x000000010707c824 */ /* 0x100fe400078e0a04 */
[----:B------:R-:W-:Y:S02]  /*0ce0*/  @!P5 IMAD.IADD R11, R11, 0x1, -R4 ;  /* 0x000000010b0bd824 */ /* 0x000fe400078e0a04 */
[----:B------:R-:W-:Y:S01]  /*0cf0*/  @!P0 IMAD.IADD R5, R5, 0x1, -R10 ;  /* 0x0000000105058824 */ /* 0x000fe200078e0a0a */
[----:B------:R-:W-:Y:S01]  /*0d00*/  ISETP.GT.U32.AND P4, PT, R4, R7, PT ;  /* 0x000000070400720c */ /* 0x000fe20003f84070 */
[----:B------:R-:W-:Y:S01]  /*0d10*/  IMAD.HI.U32 R0, R8, R15, RZ ;  /* 0x0000000f08007227 */ /* 0x000fe200078e00ff */
[----:B------:R-:W-:-:S02]  /*0d20*/  ISETP.GT.U32.AND P5, PT, R4, R11, PT ;  /* 0x0000000b0400720c */ /* 0x000fc40003fa4070 */
[----:B------:R-:W-:Y:S01]  /*0d30*/  ISETP.NE.AND P0, PT, R56, RZ, PT ;  /* 0x000000ff3800720c */ /* 0x000fe20003f05270 */
[----:B------:R-:W-:Y:S01]  /*0d40*/  @!P3 IMAD.MOV R5, RZ, RZ, -R5 ;  /* 0x000000ffff05b224 */ /* 0x000fe200078e0a05 */
[----:B------:R-:W-:Y:S01]  /*0d50*/  ISETP.GT.U32.AND P3, PT, R4, R13, PT ;  /* 0x0000000d0400720c */ /* 0x000fe20003f64070 */
[----:B------:R-:W-:Y:S01]  /*0d60*/  IMAD.MOV R0, RZ, RZ, -R0 ;  /* 0x000000ffff007224 */ /* 0x000fe200078e0a00 */
[----:B------:R-:W-:Y:S01]  /*0d70*/  LOP3.LUT R10, R16, 0x32, RZ, 0xfc, !PT ;  /* 0x00000032100a7812 */ /* 0x000fe200078efcff */
[----:B------:R-:W-:Y:S02]  /*0d80*/  IMAD R238, R230, 0xa, RZ ;  /* 0x0000000ae6ee7824 */ /* 0x000fe400078e02ff */
[----:B------:R-:W-:Y:S01]  /*0d90*/  IMAD R15, R4, R0, R15 ;  /* 0x00000000040f7224 */ /* 0x000fe200078e020f */
[----:B------:R-:W-:Y:S01]  /*0da0*/  IABS R19, R10 ;  /* 0x0000000a00137213 */ /* 0x000fe20000000000 */
[--C-:B------:R-:W-:Y:S02]  /*0db0*/  @!P4 IMAD.IADD R7, R7, 0x1, -R4.reuse ;  /* 0x000000010707c824 */ /* 0x100fe400078e0a04 */
[--C-:B------:R-:W-:Y:S01]  /*0dc0*/  @!P5 IMAD.IADD R11, R11, 0x1, -R4.reuse ;  /* 0x000000010b0bd824 */ /* 0x100fe200078e0a04 */
[----:B------:R-:W-:Y:S01]  /*0dd0*/  ISETP.GE.AND P5, PT, R9, RZ, PT ;  /* 0x000000ff0900720c */ /* 0x000fe20003fa6270 */
[----:B------:R-:W-:Y:S01]  /*0de0*/  IMAD.MOV.U32 R9, RZ, RZ, R7 ;  /* 0x000000ffff097224 */ /* 0x000fe200078e0007 */
[----:B------:R-:W-:Y:S01]  /*0df0*/  @!P0 LOP3.LUT R5, RZ, R56, RZ, 0x33, !PT ;  /* 0x00000038ff058212 */ /* 0x000fe200078e33ff */
[----:B------:R-:W-:Y:S01]  /*0e00*/  @!P3 IMAD.IADD R13, R13, 0x1, -R4 ;  /* 0x000000010d0db824 */ /* 0x000fe200078e0a04 */
[----:B------:R-:W-:Y:S01]  /*0e10*/  ISETP.GE.AND P0, PT, R2, RZ, PT ;  /* 0x000000ff0200720c */ /* 0x000fe20003f06270 */
[----:B------:R-:W-:Y:S01]  /*0e20*/  @!P2 IMAD.MOV R9, RZ, RZ, -R9 ;  /* 0x000000ffff09a224 */ /* 0x000fe200078e0a09 */
[----:B------:R-:W-:Y:S01]  /*0e30*/  ISETP.GT.U32.AND P4, PT, R4, R15, PT ;  /* 0x0000000f0400720c */ /* 0x000fe20003f84070 */
[----:B------:R-:W-:Y:S01]  /*0e40*/  IMAD.HI.U32 R2, R8, R19, RZ ;  /* 0x0000001308027227 */ /* 0x000fe200078e00ff */
[----:B------:R-:W-:-:S02]  /*0e50*/  ISETP.GT.U32.AND P2, PT, R4, R13, PT ;  /* 0x0000000d0400720c */ /* 0x000fc40003f44070 */
[----:B------:R-:W-:Y:S01]  /*0e60*/  ISETP.GE.AND P3, PT, R10, RZ, PT ;  /* 0x000000ff0a00720c */ /* 0x000fe20003f66270 */
[----:B------:R-:W-:Y:S01]  /*0e70*/  IMAD.HI.U32 R0, R8, R17, RZ ;  /* 0x0000001108007227 */ /* 0x000fe200078e00ff */
[----:B------:R-:W-:-:S03]  /*0e80*/  LOP3.LUT R10, R16, 0x30, RZ, 0xfc, !PT ;  /* 0x00000030100a7812 */ /* 0x000fc600078efcff */
[----:B------:R-:W-:Y:S01]  /*0e90*/  IMAD.MOV R2, RZ, RZ, -R2 ;  /* 0x000000ffff027224 */ /* 0x000fe200078e0a02 */
[----:B------:R-:W-:Y:S01]  /*0ea0*/  IABS R7, R10 ;  /* 0x0000000a00077213 */ /* 0x000fe20000000000 */
[----:B------:R-:W-:Y:S02]  /*0eb0*/  IMAD.MOV R0, RZ, RZ, -R0 ;  /* 0x000000ffff007224 */ /* 0x000fe400078e0a00 */
[C---:B------:R-:W-:Y:S02]  /*0ec0*/  IMAD R19, R4.reuse, R2, R19 ;  /* 0x0000000204137224 */ /* 0x040fe400078e0213 */
[C---:B------:R-:W-:Y:S02]  /*0ed0*/  IMAD R17, R4.reuse, R0, R17 ;  /* 0x0000000004117224 */ /* 0x040fe400078e0211 */
[--C-:B------:R-:W-:Y:S01]  /*0ee0*/  @!P2 IMAD.IADD R13, R13, 0x1, -R4.reuse ;  /* 0x000000010d0da824 */ /* 0x100fe200078e0a04 */
[C---:B------:R-:W-:Y:S01]  /*0ef0*/  ISETP.GT.U32.AND P2, PT, R4.reuse, R19, PT ;  /* 0x000000130400720c */ /* 0x040fe20003f44070 */
[----:B------:R-:W-:Y:S01]  /*0f00*/  @!P6 IMAD.MOV R11, RZ, RZ, -R11 ;  /* 0x000000ffff0be224 */ /* 0x000fe200078e0a0b */
[----:B------:R-:W-:Y:S01]  /*0f10*/  ISETP.GT.U32.AND P6, PT, R4, R17, PT ;  /* 0x000000110400720c */ /* 0x000fe20003fc4070 */
[----:B------:R-:W-:-:S02]  /*0f20*/  @!P4 IMAD.IADD R15, R15, 0x1, -R4 ;  /* 0x000000010f0fc824 */ /* 0x000fc400078e0a04 */
[----:B------:R-:W-:-:S03]  /*0f30*/  IMAD.HI.U32 R0, R8, R7, RZ ;  /* 0x0000000708007227 */ /* 0x000fc600078e00ff */
[C---:B------:R-:W-:Y:S01]  /*0f40*/  ISETP.GT.U32.AND P4, PT, R4.reuse, R15, PT ;  /* 0x0000000f0400720c */ /* 0x040fe20003f84070 */
[----:B------:R-:W-:Y:S02]  /*0f50*/  IMAD.MOV R0, RZ, RZ, -R0 ;  /* 0x000000ffff007224 */ /* 0x000fe400078e0a00 */
[----:B------:R-:W-:Y:S02]  /*0f60*/  @!P1 IMAD.MOV R13, RZ, RZ, -R13 ;  /* 0x000000ffff0d9224 */ /* 0x000fe400078e0a0d */
[--C-:B------:R-:W-:Y:S02]  /*0f70*/  @!P2 IMAD.IADD R19, R19, 0x1, -R4.reuse ;  /* 0x000000011313a824 */ /* 0x100fe400078e0a04 */
[----:B------:R-:W-:Y:S02]  /*0f80*/  @!P6 IMAD.IADD R17, R17, 0x1, -R4 ;  /* 0x000000011111e824 */ /* 0x000fe400078e0a04 */
[C---:B------:R-:W-:Y:S01]  /*0f90*/  IMAD R7, R4.reuse, R0, R7 ;  /* 0x0000000004077224 */ /* 0x040fe200078e0207 */
[----:B------:R-:W-:Y:S01]  /*0fa0*/  ISETP.GT.U32.AND P1, PT, R4, R19, PT ;  /* 0x000000130400720c */ /* 0x000fe20003f24070 */
[----:B------:R-:W-:Y:S01]  /*0fb0*/  IMAD.HI.U32 R0, R8, R23, RZ ;  /* 0x0000001708007227 */ /* 0x000fe200078e00ff */
[----:B------:R-:W-:-:S02]  /*0fc0*/  ISETP.GT.U32.AND P2, PT, R4, R17, PT ;  /* 0x000000110400720c */ /* 0x000fc40003f44070 */
[----:B------:R-:W-:Y:S01]  /*0fd0*/  ISETP.GT.U32.AND P6, PT, R4, R7, PT ;  /* 0x000000070400720c */ /* 0x000fe20003fc4070 */
[----:B------:R-:W-:Y:S01]  /*0fe0*/  @!P4 IMAD.IADD R15, R15, 0x1, -R4 ;  /* 0x000000010f0fc824 */ /* 0x000fe200078e0a04 */
[----:B------:R-:W-:Y:S01]  /*0ff0*/  ISETP.GE.AND P4, PT, R10, RZ, PT ;  /* 0x000000ff0a00720c */ /* 0x000fe20003f86270 */
[----:B------:R-:W-:-:S04]  /*1000*/  IMAD.HI.U32 R10, R8, R29, RZ ;  /* 0x0000001d080a7227 */ /* 0x000fc800078e00ff */
[----:B------:R-:W-:Y:S02]  /*1010*/  IMAD.MOV R0, RZ, RZ, -R0 ;  /* 0x000000ffff007224 */ /* 0x000fe400078e0a00 */
[----:B------:R-:W-:Y:S02]  /*1020*/  IMAD.MOV R10, RZ, RZ, -R10 ;  /* 0x000000ffff0a7224 */ /* 0x000fe400078e0a0a */
[----:B------:R-:W-:-:S04]  /*1030*/  IMAD.HI.U32 R2, R8, R27, RZ ;  /* 0x0000001b08027227 */ /* 0x000fc800078e00ff */
[C---:B------:R-:W-:Y:S02]  /*1040*/  IMAD R23, R4.reuse, R0, R23 ;  /* 0x0000000004177224 */ /* 0x040fe400078e0217 */
[----:B------:R-:W-:Y:S01]  /*1050*/  IMAD R29, R4, R10, R29 ;  /* 0x0000000a041d7224 */ /* 0x000fe200078e021d */
[----:B------:R-:W-:Y:S01]  /*1060*/  LOP3.LUT R10, R16, 0x24, RZ, 0xfc, !PT ;  /* 0x00000024100a7812 */ /* 0x000fe200078efcff */
[----:B------:R-:W-:Y:S02]  /*1070*/  @!P1 IMAD.IADD R19, R19, 0x1, -R4 ;  /* 0x0000000113139824 */ /* 0x000fe400078e0a04 */
[----:B------:R-:W-:Y:S01]  /*1080*/  IMAD.MOV R2, RZ, RZ, -R2 ;  /* 0x000000ffff027224 */ /* 0x000fe200078e0a02 */
[----:B------:R-:W-:Y:S01]  /*1090*/  IABS R25, R10 ;  /* 0x0000000a00197213 */ /* 0x000fe20000000000 */
[--C-:B------:R-:W-:Y:S01]  /*10a0*/  @!P2 IMAD.IADD R17, R17, 0x1, -R4.reuse ;  /* 0x000000011111a824 */ /* 0x100fe200078e0a04 */
[C---:B------:R-:W-:Y:S01]  /*10b0*/  ISETP.GT.U32.AND P2, PT, R4.reuse, R23, PT ;  /* 0x000000170400720c */ /* 0x040fe20003f44070 */
[----:B------:R-:W-:Y:S01]  /*10c0*/  @!P3 IMAD.MOV R19, RZ, RZ, -R19 ;  /* 0x000000ffff13b224 */ /* 0x000fe200078e0a13 */
[----:B------:R-:W-:Y:S01]  /*10d0*/  ISETP.GT.U32.AND P3, PT, R4, R29, PT ;  /* 0x0000001d0400720c */ /* 0x000fe20003f64070 */
[----:B------:R-:W-:-:S02]  /*10e0*/  @!P6 IMAD.IADD R7, R7, 0x1, -R4 ;  /* 0x000000010707e824 */ /* 0x000fc400078e0a04 */
[----:B------:R-:W-:Y:S01]  /*10f0*/  IMAD R27, R4, R2, R27 ;  /* 0x00000002041b7224 */ /* 0x000fe200078e021b */
[----:B------:R-:W-:Y:S01]  /*1100*/  LOP3.LUT R2, R16, 0x26, RZ, 0xfc, !PT ;  /* 0x0000002610027812 */ /* 0x000fe200078efcff */
[----:B------:R-:W-:Y:S01]  /*1110*/  @!P0 IMAD.MOV R15, RZ, RZ, -R15 ;  /* 0x000000ffff0f8224 */ /* 0x000fe200078e0a0f */
[C---:B------:R-:W-:Y:S01]  /*1120*/  ISETP.GT.U32.AND P6, PT, R4.reuse, R7, PT ;  /* 0x000000070400720c */ /* 0x040fe20003fc4070 */
[----:B------:R-:W-:Y:S01]  /*1130*/  @!P5 IMAD.MOV R17, RZ, RZ, -R17 ;  /* 0x000000ffff11d224 */ /* 0x000fe200078e0a11 */
[----:B------:R-:W-:Y:S01]  /*1140*/  IABS R31, R2 ;  /* 0x00000002001f7213 */ /* 0x000fe20000000000 */
[----:B------:R-:W-:Y:S01]  /*1150*/  IMAD R5, R5, UR4, RZ ;  /* 0x0000000405057c24 */ /* 0x000fe2000f8e02ff */
[----:B------:R-:W-:Y:S01]  /*1160*/  ISETP.GT.U32.AND P1, PT, R4, R27, PT ;  /* 0x0000001b0400720c */ /* 0x000fe20003f24070 */
[--C-:B------:R-:W-:Y:S01]  /*1170*/  @!P2 IMAD.IADD R23, R23, 0x1, -R4.reuse ;  /* 0x000000011717a824 */ /* 0x100fe200078e0a04 */
[----:B------:R-:W-:Y:S01]  /*1180*/  ISETP.GE.AND P0, PT, R12, RZ, PT ;  /* 0x000000ff0c00720c */ /* 0x000fe20003f06270 */
[----:B------:R-:W-:Y:S01]  /*1190*/  IMAD.HI.U32 R0, R8, R31, RZ ;  /* 0x0000001f08007227 */ /* 0x000fe200078e00ff */
[----:B------:R-:W-:Y:S01]  /*11a0*/  LOP3.LUT R12, R16, 0x22, RZ, 0xfc, !PT ;  /* 0x00000022100c7812 */ /* 0x000fe200078efcff */
[----:B------:R-:W-:Y:S01]  /*11b0*/  ULDC UR4, c[0x0][0x240] ;  /* 0x0000900000047ab9 */ /* 0x000fe20000000800 */
[----:B------:R-:W-:Y:S01]  /*11c0*/  ISETP.GT.U32.AND P2, PT, R4, R23, PT ;  /* 0x000000170400720c */ /* 0x000fe20003f44070 */
[----:B------:R-:W-:Y:S01]  /*11d0*/  @!P3 IMAD.IADD R29, R29, 0x1, -R4 ;  /* 0x000000011d1db824 */ /* 0x000fe200078e0a04 */
[----:B------:R-:W-:Y:S01]  /*11e0*/  IABS R33, R12 ;  /* 0x0000000c00217213 */ /* 0x000fe20000000000 */
[----:B------:R-:W-:Y:S01]  /*11f0*/  IMAD.MOV R0, RZ, RZ, -R0 ;  /* 0x000000ffff007224 */ /* 0x000fe200078e0a00 */
[----:B------:R-:W-:Y:S01]  /*1200*/  ISETP.GE.AND P5, PT, R14, RZ, PT ;  /* 0x000000ff0e00720c */ /* 0x000fe20003fa6270 */
[----:B------:R-:W-:Y:S01]  /*1210*/  @!P6 IMAD.IADD R7, R7, 0x1, -R4 ;  /* 0x000000010707e824 */ /* 0x000fe200078e0a04 */
[C---:B------:R-:W-:Y:S01]  /*1220*/  ISETP.GT.U32.AND P3, PT, R4.reuse, R29, PT ;  /* 0x0000001d0400720c */ /* 0x040fe20003f64070 */
[----:B------:R-:W-:Y:S01]  /*1230*/  IMAD R31, R4, R0, R31 ;  /* 0x00000000041f7224 */ /* 0x000fe200078e021f */
[----:B------:R-:W-:Y:S01]  /*1240*/  ISETP.GE.AND P6, PT, R18, RZ, PT ;  /* 0x000000ff1200720c */ /* 0x000fe20003fc6270 */
[----:B------:R-:W-:Y:S01]  /*1250*/  IMAD.HI.U32 R0, R8, R25, RZ ;  /* 0x0000001908007227 */ /* 0x000fe200078e00ff */
[----:B------:R-:W-:-:S03]  /*1260*/  LOP3.LUT R14, R16, 0x12, RZ, 0xfc, !PT ;  /* 0x00000012100e7812 */ /* 0x000fc600078efcff */
[----:B------:R-:W-:Y:S01]  /*1270*/  IMAD.MOV.U32 R21, RZ, RZ, R7 ;  /* 0x000000ffff157224 */ /* 0x000fe200078e0007 */
[----:B------:R-:W-:Y:S01]  /*1280*/  IABS R51, R14 ;  /* 0x0000000e00337213 */ /* 0x000fe20000000000 */
[----:B------:R-:W-:Y:S02]  /*1290*/  IMAD.MOV R7, RZ, RZ, -R0 ;  /* 0x000000ffff077224 */ /* 0x000fe400078e0a00 */
[----:B------:R-:W-:-:S04]  /*12a0*/  IMAD.HI.U32 R0, R8, R33, RZ ;  /* 0x0000002108007227 */ /* 0x000fc800078e00ff */
[--C-:B------:R-:W-:Y:S02]  /*12b0*/  @!P1 IMAD.IADD R27, R27, 0x1, -R4.reuse ;  /* 0x000000011b1b9824 */ /* 0x100fe400078e0a04 */
[C---:B------:R-:W-:Y:S02]  /*12c0*/  IMAD R7, R4.reuse, R7, R25 ;  /* 0x0000000704077224 */ /* 0x040fe400078e0219 */
[----:B------:R-:W-:Y:S01]  /*12d0*/  @!P2 IMAD.IADD R23, R23, 0x1, -R4 ;  /* 0x000000011717a824 */ /* 0x000fe200078e0a04 */
[----:B------:R-:W-:Y:S01]  /*12e0*/  ISETP.GT.U32.AND P1, PT, R4, R27, PT ;  /* 0x0000001b0400720c */ /* 0x000fe20003f24070 */
[----:B------:R-:W-:Y:S01]  /*12f0*/  IMAD.MOV R0, RZ, RZ, -R0 ;  /* 0x000000ffff007224 */ /* 0x000fe200078e0a00 */
[----:B------:R-:W-:Y:S01]  /*1300*/  ISETP.GE.AND P2, PT, R2, RZ, PT ;  /* 0x000000ff0200720c */ /* 0x000fe20003f46270 */
[----:B------:R-:W-:Y:S01]  /*1310*/  @!P4 IMAD.MOV R21, RZ, RZ, -R21 ;  /* 0x000000ffff15c224 */ /* 0x000fe200078e0a15 */
[C---:B------:R-:W-:Y:S01]  /*1320*/  ISETP.GT.U32.AND P4, PT, R4.reuse, R31, PT ;  /* 0x0000001f0400720c */ /* 0x040fe20003f84070 */
[----:B------:R-:W-:Y:S01]  /*1330*/  @!P3 IMAD.IADD R29, R29, 0x1, -R4 ;  /* 0x000000011d1db824 */ /* 0x000fe200078e0a04 */
[----:B------:R-:W-:Y:S01]  /*1340*/  ISETP.GT.U32.AND P3, PT, R4, R7, PT ;  /* 0x000000070400720c */ /* 0x000fe20003f64070 */
[----:B------:R-:W-:Y:S01]  /*1350*/  IMAD.MOV.U32 R25, RZ, RZ, R23 ;  /* 0x000000ffff197224 */ /* 0x000fe200078e0017 */
[----:B------:R-:W-:Y:S01]  /*1360*/  LOP3.LUT R2, R16, 0x20, RZ, 0xfc, !PT ;  /* 0x0000002010027812 */ /* 0x000fe200078efcff */
[----:B------:R-:W-:-:S02]  /*1370*/  IMAD R23, R4, R0, R33 ;  /* 0x0000000004177224 */ /* 0x000fc400078e0221 */
[----:B------:R-:W-:Y:S01]  /*1380*/  @!P6 IMAD.MOV R29, RZ, RZ, -R29 ;  /* 0x000000ffff1de224 */ /* 0x000fe200078e0a1d */
[----:B------:R-:W-:Y:S01]  /*1390*/  IABS R37, R2 ;  /* 0x0000000200257213 */ /* 0x000fe20000000000 */
[--C-:B------:R-:W-:Y:S01]  /*13a0*/  @!P1 IMAD.IADD R27, R27, 0x1, -R4.reuse ;  /* 0x000000011b1b9824 */ /* 0x100fe200078e0a04 */
[----:B------:R-:W-:Y:S01]  /*13b0*/  ISETP.GT.U32.AND P6, PT, R4, R23, PT ;  /* 0x000000170400720c */ /* 0x000fe20003fc4070 */
[----:B------:R-:W-:Y:S01]  /*13c0*/  @!P0 IMAD.MOV R25, RZ, RZ, -R25 ;  /* 0x000000ffff198224 */ /* 0x000fe200078e0a19 */
[----:B------:R-:W-:Y:S01]  /*13d0*/  ISETP.GE.AND P1, PT, R10, RZ, PT ;  /* 0x000000ff0a00720c */ /* 0x000fe20003f26270 */
[--C-:B------:R-:W-:Y:S01]  /*13e0*/  @!P4 IMAD.IADD R31, R31, 0x1, -R4.reuse ;  /* 0x000000011f1fc824 */ /* 0x100fe200078e0a04 */
[----:B------:R-:W-:Y:S01]  /*13f0*/  LOP3.LUT R10, R16, 0x1a, RZ, 0xfc, !PT ;  /* 0x0000001a100a7812 */ /* 0x000fe200078efcff */
[----:B------:R-:W-:Y:S01]  /*1400*/  @!P3 IMAD.IADD R7, R7, 0x1, -R4 ;  /* 0x000000010707b824 */ /* 0x000fe200078e0a04 */
[----:B------:R-:W-:Y:S01]  /*1410*/  ISETP.GE.AND P4, PT, R12, RZ, PT ;  /* 0x000000ff0c00720c */ /* 0x000fe20003f86270 */
[----:B------:R-:W-:Y:S01]  /*1420*/  @!P5 IMAD.MOV R27, RZ, RZ, -R27 ;  /* 0x000000ffff1bd224 */ /* 0x000fe200078e0a1b */
[----:B------:R-:W-:Y:S01]  /*1430*/  ISETP.GT.U32.AND P0, PT, R4, R31, PT ;  /* 0x0000001f0400720c */ /* 0x000fe20003f04070 */
[----:B------:R-:W-:Y:S01]  /*1440*/  IMAD.HI.U32 R0, R8, R37, RZ ;  /* 0x0000002508007227 */ /* 0x000fe200078e00ff */
[----:B------:R-:W-:-:S02]  /*1450*/  ISETP.GE.AND P5, PT, R2, RZ, PT ;  /* 0x000000ff0200720c */ /* 0x000fc40003fa6270 */
[----:B------:R-:W-:Y:S01]  /*1460*/  ISETP.GT.U32.AND P3, PT, R4, R7, PT ;  /* 0x000000070400720c */ /* 0x000fe20003f64070 */
[----:B------:R-:W-:Y:S01]  /*1470*/  @!P6 IMAD.IADD R23, R23, 0x1, -R4 ;  /* 0x000000011717e824 */ /* 0x000fe200078e0a04 */
[----:B------:R-:W-:Y:S01]  /*1480*/  LOP3.LUT R2, R16, 0x1c, RZ, 0xfc, !PT ;  /* 0x0000001c10027812 */ /* 0x000fe200078efcff */
[----:B------:R-:W-:Y:S01]  /*1490*/  IMAD.MOV R0, RZ, RZ, -R0 ;  /* 0x000000ffff007224 */ /* 0x000fe200078e0a00 */
[----:B------:R-:W-:Y:S01]  /*14a0*/  IABS R39, R10 ;  /* 0x0000000a00277213 */ /* 0x000fe20000000000 */
[----:B------:R-:W-:Y:S01]  /*14b0*/  IMAD R237, R230, 0x9, RZ ;  /* 0x00000009e6ed7824 */ /* 0x000fe200078e02ff */
[----:B------:R-:W-:Y:S01]  /*14c0*/  IABS R35, R2 ;  /* 0x0000000200237213 */ /* 0x000fe20000000000 */
[C---:B------:R-:W-:Y:S01]  /*14d0*/  IMAD R37, R4.reuse, R0, R37 ;  /* 0x0000000004257224 */ /* 0x040fe200078e0225 */
[----:B------:R-:W-:Y:S01]  /*14e0*/  ISETP.GT.U32.AND P6, PT, R4, R23, PT ;  /* 0x000000170400720c */ /* 0x000fe20003fc4070 */
[----:B------:R-:W-:Y:S01]  /*14f0*/  @!P0 IMAD.IADD R31, R31, 0x1, -R4 ;  /* 0x000000011f1f8824 */ /* 0x000fe200078e0a04 */
[----:B------:R-:W-:Y:S01]  /*1500*/  ISETP.GE.AND P0, PT, R2, RZ, PT ;  /* 0x000000ff0200720c */ /* 0x000fe20003f06270 */
[----:B------:R-:W-:Y:S01]  /*1510*/  IMAD.HI.U32 R0, R8, R35, RZ ;  /* 0x0000002308007227 */ /* 0x000fe200078e00ff */
[----:B------:R-:W-:-:S03]  /*1520*/  LOP3.LUT R12, R16, 0x18, RZ, 0xfc, !PT ;  /* 0x00000018100c7812 */ /* 0x000fc600078efcff */
[----:B------:R-:W-:Y:S01]  /*1530*/  @!P3 IMAD.IADD R7, R7, 0x1, -R4 ;  /* 0x000000010707b824 */ /* 0x000fe200078e0a04 */
[----:B------:R-:W-:Y:S01]  /*1540*/  ISETP.GT.U32.AND P3, PT, R4, R37, PT ;  /* 0x000000250400720c */ /* 0x000fe20003f64070 */
[----:B------:R-:W-:Y:S01]  /*1550*/  IMAD.MOV R2, RZ, RZ, -R0 ;  /* 0x000000ffff027224 */ /* 0x000fe200078e0a00 */
[----:B------:R-:W-:Y:S01]  /*1560*/  IABS R41, R12 ;  /* 0x0000000c00297213 */ /* 0x000fe20000000000 */
[----:B------:R-:W-:-:S04]  /*1570*/  IMAD.HI.U32 R0, R8, R39, RZ ;  /* 0x0000002708007227 */ /* 0x000fc800078e00ff */
[----:B------:R-:W-:Y:S02]  /*1580*/  IMAD.MOV.U32 R33, RZ, RZ, R7 ;  /* 0x000000ffff217224 */ /* 0x000fe400078e0007 */
[C---:B------:R-:W-:Y:S02]  /*1590*/  IMAD R7, R4.reuse, R2, R35 ;  /* 0x0000000204077224 */ /* 0x040fe400078e0223 */
[----:B------:R-:W-:Y:S02]  /*15a0*/  IMAD.MOV R2, RZ, RZ, -R0 ;  /* 0x000000ffff027224 */ /* 0x000fe400078e0a00 */
[----:B------:R-:W-:Y:S01]  /*15b0*/  @!P6 IMAD.IADD R23, R23, 0x1, -R4 ;  /* 0x000000011717e824 */ /* 0x000fe200078e0a04 */
[C---:B------:R-:W-:Y:S01]  /*15c0*/  ISETP.GT.U32.AND P6, PT, R4.reuse, R7, PT ;  /* 0x000000070400720c */ /* 0x040fe20003fc4070 */
[----:B------:R-:W-:Y:S02]  /*15d0*/  IMAD R39, R4, R2, R39 ;  /* 0x0000000204277224 */ /* 0x000fe400078e0227 */
[----:B------:R-:W-:-:S02]  /*15e0*/  IMAD.MOV.U32 R35, RZ, RZ, R23 ;  /* 0x000000ffff237224 */ /* 0x000fc400078e0017 */
[----:B------:R-:W-:Y:S02]  /*15f0*/  @!P3 IMAD.IADD R37, R37, 0x1, -R4 ;  /* 0x000000012525b824 */ /* 0x000fe400078e0a04 */
[----:B------:R-:W-:Y:S01]  /*1600*/  @!P4 IMAD.MOV R35, RZ, RZ, -R35 ;  /* 0x000000ffff23c224 */ /* 0x000fe200078e0a23 */
[----:B------:R-:W-:Y:S01]  /*1610*/  ISETP.GT.U32.AND P4, PT, R4, R39, PT ;  /* 0x000000270400720c */ /* 0x000fe20003f84070 */
[----:B------:R-:W-:Y:S01]  /*1620*/  IMAD.HI.U32 R0, R8, R41, RZ ;  /* 0x0000002908007227 */ /* 0x000fe200078e00ff */
[----:B------:R-:W-:-:S03]  /*1630*/  ISETP.GT.U32.AND P3, PT, R4, R37, PT ;  /* 0x000000250400720c */ /* 0x000fc60003f64070 */
[----:B------:R-:W-:Y:S02]  /*1640*/  IMAD.MOV R0, RZ, RZ, -R0 ;  /* 0x000000ffff007224 */ /* 0x000fe400078e0a00 */
[----:B------:R-:W-:Y:S01]  /*1650*/  @!P1 IMAD.MOV R33, RZ, RZ, -R33 ;  /* 0x000000ffff219224 */ /* 0x000fe200078e0a21 */
[----:B------:R-:W-:Y:S01]  /*1660*/  ISETP.GE.AND P1, PT, R12, RZ, PT ;  /* 0x000000ff0c00720c */ /* 0x000fe20003f26270 */
[----:B------:R-:W-:Y:S01]  /*1670*/  IMAD R23, R4, R0, R41 ;  /* 0x0000000004177224 */ /* 0x000fe200078e0229 */
[----:B------:R-:W-:Y:S01]  /*1680*/  LOP3.LUT R12, R16, 0x14, RZ, 0xfc, !PT ;  /* 0x00000014100c7812 */ /* 0x000fe200078efcff */
[----:B------:R-:W-:Y:S01]  /*1690*/  @!P2 IMAD.MOV R31, RZ, RZ, -R31 ;  /* 0x000000ffff1fa224 */ /* 0x000fe200078e0a1f */
[----:B------:R-:W-:Y:S01]  /*16a0*/  ISETP.GE.AND P2, PT, R10, RZ, PT ;  /* 0x000000ff0a00720c */ /* 0x000fe20003f46270 */
[--C-:B------:R-:W-:Y:S01]  /*16b0*/  @!P4 IMAD.IADD R39, R39, 0x1, -R4.reuse ;  /* 0x000000012727c824 */ /* 0x100fe200078e0a04 */
[----:B------:R-:W-:Y:S01]  /*16c0*/  IABS R49, R12 ;  /* 0x0000000c00317213 */ /* 0x000fe20000000000 */
[--C-:B------:R-:W-:Y:S01]  /*16d0*/  @!P3 IMAD.IADD R37, R37, 0x1, -R4.reuse ;  /* 0x000000012525b824 */ /* 0x100fe200078e0a04 */
[C---:B------:R-:W-:Y:S01]  /*16e0*/  ISETP.GT.U32.AND P3, PT, R4.reuse, R23, PT ;  /* 0x000000170400720c */ /* 0x040fe20003f64070 */
[----:B------:R-:W-:Y:S01]  /*16f0*/  @!P6 IMAD.IADD R7, R7, 0x1, -R4 ;  /* 0x000000010707e824 */ /* 0x000fe200078e0a04 */
[----:B------:R-:W-:Y:S01]  /*1700*/  ISETP.GT.U32.AND P4, PT, R4, R39, PT ;  /* 0x000000270400720c */ /* 0x000fe20003f84070 */
[----:B------:R-:W-:Y:S01]  /*1710*/  IMAD.HI.U32 R2, R8, R49, RZ ;  /* 0x0000003108027227 */ /* 0x000fe200078e00ff */
[----:B------:R-:W-:-:S02]  /*1720*/  LOP3.LUT R10, R16, 0x16, RZ, 0xfc, !PT ;  /* 0x00000016100a7812 */ /* 0x000fc400078efcff */
[----:B------:R-:W-:Y:S01]  /*1730*/  ISETP.GT.U32.AND P6, PT, R4, R7, PT ;  /* 0x000000070400720c */ /* 0x000fe20003fc4070 */
[----:B------:R-:W-:Y:S01]  /*1740*/  IMAD.MOV R2, RZ, RZ, -R2 ;  /* 0x000000ffff027224 */ /* 0x000fe200078e0a02 */
[----:B------:R-:W-:Y:S01]  /*1750*/  IABS R47, R10 ;  /* 0x0000000a002f7213 */ /* 0x000fe20000000000 */
[----:B------:R-:W-:Y:S01]  /*1760*/  @!P5 IMAD.MOV R37, RZ, RZ, -R37 ;  /* 0x000000ffff25d224 */ /* 0x000fe200078e0a25 */
[----:B------:R-:W-:Y:S01]  /*1770*/  ISETP.GE.AND P5, PT, R10, RZ, PT ;  /* 0x000000ff0a00720c */ /* 0x000fe20003fa6270 */
[----:B------:R-:W-:Y:S01]  /*1780*/  IMAD R49, R4, R2, R49 ;  /* 0x0000000204317224 */ /* 0x000fe200078e0231 */
[----:B------:R-:W-:Y:S01]  /*1790*/  LEA.HI R10, R88, R3, RZ, 0x1a ;  /* 0x00000003580a7211 */ /* 0x000fe200078fd0ff */
[----:B------:R-:W-:-:S04]  /*17a0*/  IMAD.HI.U32 R0, R8, R47, RZ ;  /* 0x0000002f08007227 */ /* 0x000fc800078e00ff */
[--C-:B------:R-:W-:Y:S02]  /*17b0*/  @!P4 IMAD.IADD R39, R39, 0x1, -R4.reuse ;  /* 0x000000012727c824 */ /* 0x100fe400078e0a04 */
[----:B------:R-:W-:Y:S02]  /*17c0*/  @!P3 IMAD.IADD R23, R23, 0x1, -R4 ;  /* 0x000000011717b824 */ /* 0x000fe400078e0a04 */
[----:B------:R-:W-:Y:S02]  /*17d0*/  IMAD.MOV.U32 R43, RZ, RZ, R39 ;  /* 0x000000ffff2b7224 */ /* 0x000fe400078e0027 */
[----:B------:R-:W-:Y:S01]  /*17e0*/  IMAD.MOV R0, RZ, RZ, -R0 ;  /* 0x000000ffff007224 */ /* 0x000fe200078e0a00 */
[C---:B------:R-:W-:Y:S01]  /*17f0*/  ISETP.GT.U32.AND P3, PT, R4.reuse, R23, PT ;  /* 0x000000170400720c */ /* 0x040fe20003f64070 */
[----:B------:R-:W-:Y:S01]  /*1800*/  @!P2 IMAD.MOV R43, RZ, RZ, -R43 ;  /* 0x000000ffff2ba224 */ /* 0x000fe200078e0a2b */
[C---:B------:R-:W-:Y:S01]  /*1810*/  ISETP.GT.U32.AND P2, PT, R4.reuse, R49, PT ;  /* 0x000000310400720c */ /* 0x040fe20003f44070 */
[----:B------:R-:W-:-:S02]  /*1820*/  IMAD R47, R4, R0, R47 ;  /* 0x00000000042f7224 */ /* 0x000fc400078e022f */
[----:B------:R-:W-:-:S03]  /*1830*/  IMAD.HI.U32 R0, R8, R51, RZ ;  /* 0x0000003308007227 */ /* 0x000fc600078e00ff */
[----:B------:R-:W-:Y:S01]  /*1840*/  ISETP.GT.U32.AND P4, PT, R4, R47, PT ;  /* 0x0000002f0400720c */ /* 0x000fe20003f84070 */
[----:B------:R-:W-:Y:S02]  /*1850*/  IMAD.MOV R0, RZ, RZ, -R0 ;  /* 0x000000ffff007224 */ /* 0x000fe400078e0a00 */
[--C-:B------:R-:W-:Y:S01]  /*1860*/  @!P6 IMAD.IADD R7, R7, 0x1, -R4.reuse ;  /* 0x000000010707e824 */ /* 0x100fe200078e0a04 */
[----:B------:R-:W-:Y:S01]  /*1870*/  ISETP.GE.AND P6, PT, R12, RZ, PT ;  /* 0x000000ff0c00720c */ /* 0x000fe20003fc6270 */
[----:B------:R-:W-:Y:S01]  /*1880*/  IMAD R51, R4, R0, R51 ;  /* 0x0000000004337224 */ /* 0x000fe200078e0233 */
[C---:B------:R-:W-:Y:S01]  /*1890*/  LOP3.LUT R0, R16.reuse, 0x10, RZ, 0xfc, !PT ;  /* 0x0000001010007812 */ /* 0x040fe200078efcff */
[--C-:B------:R-:W-:Y:S01]  /*18a0*/  @!P3 IMAD.IADD R23, R23, 0x1, -R4.reuse ;  /* 0x000000011717b824 */ /* 0x100fe200078e0a04 */
[----:B------:R-:W-:Y:S01]  /*18b0*/  LOP3.LUT R12, R16, 0xc, RZ, 0xfc, !PT ;  /* 0x0000000c100c7812 */ /* 0x000fe200078efcff */
[----:B------:R-:W-:Y:S01]  /*18c0*/  @!P2 IMAD.IADD R49, R49, 0x1, -R4 ;  /* 0x000000013131a824 */ /* 0x000fe200078e0a04 */
[----:B------:R-:W-:Y:S01]  /*18d0*/  IABS R53, R0 ;  /* 0x0000000000357213 */ /* 0x000fe20000000000 */
[----:B------:R-:W-:Y:S01]  /*18e0*/  IMAD.MOV.U32 R45, RZ, RZ, R23 ;  /* 0x000000ffff2d7224 */ /* 0x000fe200078e0017 */
[----:B------:R-:W-:Y:S01]  /*18f0*/  ISETP.GE.AND P3, PT, R0, RZ, PT ;  /* 0x000000ff0000720c */ /* 0x000fe20003f66270 */
[----:B------:R-:W-:Y:S01]  /*1900*/  IMAD.MOV.U32 R41, RZ, RZ, R7 ;  /* 0x000000ffff297224 */ /* 0x000fe200078e0007 */
[----:B------:R-:W-:Y:S01]  /*1910*/  IABS R59, R12 ;  /* 0x0000000c003b7213 */ /* 0x000fe20000000000 */
[----:B------:R-:W-:Y:S01]  /*1920*/  IMAD.HI.U32 R0, R8, R53, RZ ;  /* 0x0000003508007227 */ /* 0x000fe200078e00ff */
[----:B------:R-:W-:-:S03]  /*1930*/  ISETP.GT.U32.AND P2, PT, R4, R49, PT ;  /* 0x000000310400720c */ /* 0x000fc60003f44070 */
[----:B------:R-:W-:Y:S01]  /*1940*/  @!P1 IMAD.MOV R45, RZ, RZ, -R45 ;  /* 0x000000ffff2d9224 */ /* 0x000fe200078e0a2d */
[----:B------:R-:W-:Y:S01]  /*1950*/  ISETP.GT.U32.AND P1, PT, R4, R51, PT ;  /* 0x000000330400720c */ /* 0x000fe20003f24070 */
[----:B------:R-:W-:Y:S02]  /*1960*/  @!P4 IMAD.IADD R47, R47, 0x1, -R4 ;  /* 0x000000012f2fc824 */ /* 0x000fe400078e0a04 */
[----:B------:R-:W-:-:S03]  /*1970*/  IMAD.HI.U32 R2, R8, R59, RZ ;  /* 0x0000003b08027227 */ /* 0x000fc600078e00ff */
[----:B------:R-:W-:Y:S01]  /*1980*/  ISETP.GT.U32.AND P4, PT, R4, R47, PT ;  /* 0x0000002f0400720c */ /* 0x000fe20003f84070 */
[----:B------:R-:W-:Y:S02]  /*1990*/  IMAD.MOV R0, RZ, RZ, -R0 ;  /* 0x000000ffff007224 */ /* 0x000fe400078e0a00 */
[----:B------:R-:W-:Y:S01]  /*19a0*/  @!P0 IMAD.MOV R41, RZ, RZ, -R41 ;  /* 0x000000ffff298224 */ /* 0x000fe200078e0a29 */
[----:B------:R-:W-:Y:S01]  /*19b0*/  ISETP.GE.AND P0, PT, R14, RZ, PT ;  /* 0x000000ff0e00720c */ /* 0x000fe20003f06270 */
[----:B------:R-:W-:Y:S01]  /*19c0*/  IMAD.MOV R2, RZ, RZ, -R2 ;  /* 0x000000ffff027224 */ /* 0x000fe200078e0a02 */
[----:B------:R-:W-:Y:S01]  /*19d0*/  LOP3.LUT R14, R16, 0xa, RZ, 0xfc, !PT ;  /* 0x0000000a100e7812 */ /* 0x000fe200078efcff */
[C---:B------:R-:W-:Y:S02]  /*19e0*/  IMAD R53, R4.reuse, R0, R53 ;  /* 0x0000000004357224 */ /* 0x040fe400078e0235 */
[C---:B------:R-:W-:Y:S01]  /*19f0*/  IMAD R59, R4.reuse, R2, R59 ;  /* 0x00000002043b7224 */ /* 0x040fe200078e023b */
[----:B------:R-:W-:Y:S01]  /*1a00*/  IABS R61, R14 ;  /* 0x0000000e003d7213 */ /* 0x000fe20000000000 */
[--C-:B------:R-:W-:Y:S01]  /*1a10*/  @!P2 IMAD.IADD R49, R49, 0x1, -R4.reuse ;  /* 0x000000013131a824 */ /* 0x100fe200078e0a04 */
[C---:B------:R-:W-:Y:S01]  /*1a20*/  ISETP.GT.U32.AND P2, PT, R4.reuse, R53, PT ;  /* 0x000000350400720c */ /* 0x040fe20003f44070 */
[----:B------:R-:W-:Y:S01]  /*1a30*/  @!P1 IMAD.IADD R51, R51, 0x1, -R4 ;  /* 0x0000000133339824 */ /* 0x000fe200078e0a04 */
[----:B------:R-:W-:Y:S01]  /*1a40*/  ISETP.GT.U32.AND P1, PT, R4, R59, PT ;  /* 0x0000003b0400720c */ /* 0x000fe20003f24070 */
[----:B------:R-:W-:-:S04]  /*1a50*/  IMAD.HI.U32 R7, R8, R61, RZ ;  /* 0x0000003d08077227 */ /* 0x000fc800078e00ff */
[----:B------:R-:W-:Y:S02]  /*1a60*/  IMAD.MOV R7, RZ, RZ, -R7 ;  /* 0x000000ffff077224 */ /* 0x000fe400078e0a07 */
[--C-:B------:R-:W-:Y:S01]  /*1a70*/  @!P4 IMAD.IADD R47, R47, 0x1, -R4.reuse ;  /* 0x000000012f2fc824 */ /* 0x100fe200078e0a04 */
[----:B------:R-:W-:Y:S01]  /*1a80*/  ISETP.GE.AND P4, PT, R12, RZ, PT ;  /* 0x000000ff0c00720c */ /* 0x000fe20003f86270 */
[----:B------:R-:W-:Y:S01]  /*1a90*/  IMAD R61, R4, R7, R61 ;  /* 0x00000007043d7224 */ /* 0x000fe200078e023d */
[----:B------:R-:W-:Y:S01]  /*1aa0*/  LOP3.LUT R12, R16, 0x8, RZ, 0xfc, !PT ;  /* 0x00000008100c7812 */ /* 0x000fe200078efcff */
[--C-:B------:R-:W-:Y:S01]  /*1ab0*/  @!P2 IMAD.IADD R53, R53, 0x1, -R4.reuse ;  /* 0x000000013535a824 */ /* 0x100fe200078e0a04 */
[C---:B------:R-:W-:Y:S01]  /*1ac0*/  ISETP.GT.U32.AND P2, PT, R4.reuse, R51, PT ;  /* 0x000000330400720c */ /* 0x040fe20003f44070 */
[----:B------:R-:W-:Y:S01]  /*1ad0*/  @!P6 IMAD.MOV R49, RZ, RZ, -R49 ;  /* 0x000000ffff31e224 */ /* 0x000fe200078e0a31 */
[----:B------:R-:W-:Y:S01]  /*1ae0*/  IABS R63, R12 ;  /* 0x0000000c003f7213 */ /* 0x000fe20000000000 */
[----:B------:R-:W-:Y:S01]  /*1af0*/  @!P1 IMAD.IADD R59, R59, 0x1, -R4 ;  /* 0x000000013b3b9824 */ /* 0x000fe200078e0a04 */
[----:B------:R-:W-:Y:S01]  /*1b00*/  ISETP.GT.U32.AND P6, PT, R4, R61, PT ;  /* 0x0000003d0400720c */ /* 0x000fe20003fc4070 */
[----:B------:R-:W-:Y:S01]  /*1b10*/  IMAD.HI.U32 R2, R8, R65, RZ ;  /* 0x0000004108027227 */ /* 0x000fe200078e00ff */
[----:B------:R-:W-:-:S03]  /*1b20*/  ISETP.GT.U32.AND P1, PT, R4, R53, PT ;  /* 0x000000350400720c */ /* 0x000fc60003f24070 */
[----:B------:R-:W-:-:S04]  /*1b30*/  IMAD.HI.U32 R0, R8, R63, RZ ;  /* 0x0000003f08007227 */ /* 0x000fc800078e00ff */
[----:B------:R-:W-:Y:S02]  /*1b40*/  IMAD.MOV R0, RZ, RZ, -R0 ;  /* 0x000000ffff007224 */ /* 0x000fe400078e0a00 */
[----:B------:R-:W-:Y:S02]  /*1b50*/  VIADD R18, R10, 0x3e ;  /* 0x0000003e0a127836 */ /* 0x000fe40000000000 */
[C---:B------:R-:W-:Y:S02]  /*1b60*/  IMAD R63, R4.reuse, R0, R63 ;  /* 0x00000000043f7224 */ /* 0x040fe400078e023f */
[--C-:B------:R-:W-:Y:S01]  /*1b70*/  @!P6 IMAD.IADD R61, R61, 0x1, -R4.reuse ;  /* 0x000000013d3de824 */ /* 0x100fe200078e0a04 */
[----:B------:R-:W-:Y:S01]  /*1b80*/  IABS R23, R18 ;  /* 0x0000001200177213 */ /* 0x000fe20000000000 */
[----:B------:R-:W-:Y:S01]  /*1b90*/  @!P1 IMAD.IADD R53, R53, 0x1, -R4 ;  /* 0x0000000135359824 */ /* 0x000fe200078e0a04 */
[C---:B------:R-:W-:Y:S01]  /*1ba0*/  ISETP.GT.U32.AND P1, PT, R4.reuse, R63, PT ;  /* 0x0000003f0400720c */ /* 0x040fe20003f24070 */
[----:B------:R-:W-:Y:S01]  /*1bb0*/  IMAD.MOV R2, RZ, RZ, -R2 ;  /* 0x000000ffff027224 */ /* 0x000fe200078e0a02 */
[----:B------:R-:W-:Y:S01]  /*1bc0*/  ISETP.GT.U32.AND P6, PT, R4, R61, PT ;  /* 0x0000003d0400720c */ /* 0x000fe20003fc4070 */
[----:B------:R-:W-:-:S04]  /*1bd0*/  IMAD.HI.U32 R7, R8, R67, RZ ;  /* 0x0000004308077227 */ /* 0x000fc800078e00ff */
[----:B------:R-:W-:Y:S02]  /*1be0*/  IMAD R65, R4, R2, R65 ;  /* 0x0000000204417224 */ /* 0x000fe400078e0241 */
[----:B------:R-:W-:-:S04]  /*1bf0*/  IMAD.HI.U32 R0, R8, R23, RZ ;  /* 0x0000001708007227 */ /* 0x000fc800078e00ff */
[--C-:B------:R-:W-:Y:S02]  /*1c00*/  @!P1 IMAD.IADD R63, R63, 0x1, -R4.reuse ;  /* 0x000000013f3f9824 */ /* 0x100fe400078e0a04 */
[----:B------:R-:W-:Y:S01]  /*1c10*/  @!P6 IMAD.IADD R61, R61, 0x1, -R4 ;  /* 0x000000013d3de824 */ /* 0x000fe200078e0a04 */
[C---:B------:R-:W-:Y:S01]  /*1c20*/  ISETP.GT.U32.AND P6, PT, R4.reuse, R65, PT ;  /* 0x000000410400720c */ /* 0x040fe20003fc4070 */
[----:B------:R-:W-:Y:S01]  /*1c30*/  IMAD.MOV R7, RZ, RZ, -R7 ;  /* 0x000000ffff077224 */ /* 0x000fe200078e0a07 */
[C---:B------:R-:W-:Y:S01]  /*1c40*/  ISETP.GT.U32.AND P1, PT, R4.reuse, R63, PT ;  /* 0x0000003f0400720c */ /* 0x040fe20003f24070 */
[----:B------:R-:W-:Y:S02]  /*1c50*/  IMAD.MOV R0, RZ, RZ, -R0 ;  /* 0x000000ffff007224 */ /* 0x000fe400078e0a00 */
[C---:B------:R-:W-:Y:S02]  /*1c60*/  IMAD R67, R4.reuse, R7, R67 ;  /* 0x0000000704437224 */ /* 0x040fe400078e0243 */
[----:B------:R-:W-:-:S02]  /*1c70*/  IMAD R7, R4, R0, R23 ;  /* 0x0000000004077224 */ /* 0x000fc400078e0217 */
[----:B------:R-:W-:Y:S01]  /*1c80*/  @!P5 IMAD.MOV R47, RZ, RZ, -R47 ;  /* 0x000000ffff2fd224 */ /* 0x000fe200078e0a2f */
[----:B------:R-:W-:Y:S01]  /*1c90*/  ISETP.GT.U32.AND P5, PT, R4, R59, PT ;  /* 0x0000003b0400720c */ /* 0x000fe20003fa4070 */
[----:B------:R-:W-:Y:S02]  /*1ca0*/  VIADD R20, R10, 0x2e ;  /* 0x0000002e0a147836 */ /* 0x000fe40000000000 */
[--C-:B------:R-:W-:Y:S01]  /*1cb0*/  @!P6 IMAD.IADD R65, R65, 0x1, -R4.reuse ;  /* 0x000000014141e824 */ /* 0x100fe200078e0a04 */
[C---:B------:R-:W-:Y:S01]  /*1cc0*/  ISETP.GT.U32.AND P6, PT, R4.reuse, R7, PT ;  /* 0x000000070400720c */ /* 0x040fe20003fc4070 */
[----:B------:R-:W-:Y:S01]  /*1cd0*/  @!P1 IMAD.IADD R63, R63, 0x1, -R4 ;  /* 0x000000013f3f9824 */ /* 0x000fe200078e0a04 */
[----:B------:R-:W-:Y:S01]  /*1ce0*/  ISETP.GT.U32.AND P1, PT, R4, R67, PT ;  /* 0x000000430400720c */ /* 0x000fe20003f24070 */
[C---:B------:R-:W-:Y:S01]  /*1cf0*/  VIADD R22, R10.reuse, 0x1e ;  /* 0x0000001e0a167836 */ /* 0x040fe20000000000 */
[----:B------:R-:W-:Y:S01]  /*1d00*/  IABS R23, R20 ;  /* 0x0000001400177213 */ /* 0x000fe20000000000 */
[----:B------:R-:W-:-:S02]  /*1d10*/  VIADD R10, R10, 0xe ;  /* 0x0000000e0a0a7836 */ /* 0x000fc40000000000 */
[--C-:B------:R-:W-:Y:S01]  /*1d20*/  @!P2 IMAD.IADD R51, R51, 0x1, -R4.reuse ;  /* 0x000000013333a824 */ /* 0x100fe200078e0a04 */
[----:B------:R-:W-:Y:S01]  /*1d30*/  IABS R39, R22 ;  /* 0x0000001600277213 */ /* 0x000fe20000000000 */
[----:B------:R-:W-:Y:S01]  /*1d40*/  IMAD.HI.U32 R0, R8, R23, RZ ;  /* 0x0000001708007227 */ /* 0x000fe200078e00ff */
[----:B------:R-:W-:Y:S02]  /*1d50*/  IABS R55, R10 ;  /* 0x0000000a00377213 */ /* 0x000fe40000000000 */
[----:B------:R-:W-:Y:S01]  /*1d60*/  ISETP.GE.AND P2, PT, R14, RZ, PT ;  /* 0x000000ff0e00720c */ /* 0x000fe20003f46270 */
[--C-:B------:R-:W-:Y:S02]  /*1d70*/  @!P6 IMAD.IADD R7, R7, 0x1, -R4.reuse ;  /* 0x000000010707e824 */ /* 0x100fe400078e0a04 */
[----:B------:R-:W-:Y:S01]  /*1d80*/  @!P0 IMAD.MOV R51, RZ, RZ, -R51 ;  /* 0x000000ffff338224 */ /* 0x000fe200078e0a33 */
[----:B------:R-:W-:Y:S01]  /*1d90*/  ISETP.GT.U32.AND P0, PT, R4, R65, PT ;  /* 0x000000410400720c */ /* 0x000fe20003f04070 */
[----:B------:R-:W-:Y:S01]  /*1da0*/  @!P5 IMAD.IADD R59, R59, 0x1, -R4 ;  /* 0x000000013b3bd824 */ /* 0x000fe200078e0a04 */
[----:B------:R-:W-:Y:S01]  /*1db0*/  ISETP.GE.AND P5, PT, R12, RZ, PT ;  /* 0x000000ff0c00720c */ /* 0x000fe20003fa6270 */
[----:B------:R-:W-:Y:S01]  /*1dc0*/  IMAD.HI.U32 R2, R8, R39, RZ ;  /* 0x0000002708027227 */ /* 0x000fe200078e00ff */
[----:B------:R-:W-:-:S03]  /*1dd0*/  ISETP.GT.U32.AND P6, PT, R4, R7, PT ;  /* 0x000000070400720c */ /* 0x000fc60003fc4070 */
[----:B------:R-:W-:Y:S02]  /*1de0*/  @!P1 IMAD.IADD R67, R67, 0x1, -R4 ;  /* 0x0000000143439824 */ /* 0x000fe400078e0a04 */
[----:B------:R-:W-:-:S04]  /*1df0*/  IMAD.HI.U32 R14, R8, R71, RZ ;  /* 0x00000047080e7227 */ /* 0x000fc800078e00ff */
[----:B------:R-:W-:Y:S02]  /*1e00*/  IMAD.MOV R0, RZ, RZ, -R0 ;  /* 0x000000ffff007224 */ /* 0x000fe400078e0a00 */
[----:B------:R-:W-:-:S04]  /*1e10*/  IMAD.HI.U32 R12, R8, R55, RZ ;  /* 0x00000037080c7227 */ /* 0x000fc800078e00ff */
[----:B------:R-:W-:Y:S02]  /*1e20*/  IMAD.MOV R2, RZ, RZ, -R2 ;  /* 0x000000ffff027224 */ /* 0x000fe400078e0a02 */
[----:B------:R-:W-:Y:S01]  /*1e30*/  @!P3 IMAD.MOV R53, RZ, RZ, -R53 ;  /* 0x000000ffff35b224 */ /* 0x000fe200078e0a35 */
[----:B------:R-:W-:Y:S01]  /*1e40*/  ISETP.GT.U32.AND P3, PT, R4, R67, PT ;  /* 0x000000430400720c */ /* 0x000fe20003f64070 */
[----:B------:R-:W-:Y:S02]  /*1e50*/  IMAD.MOV R14, RZ, RZ, -R14 ;  /* 0x000000ffff0e7224 */ /* 0x000fe400078e0a0e */
[----:B------:R-:W-:-:S04]  /*1e60*/  IMAD.HI.U32 R8, R8, R69, RZ ;  /* 0x0000004508087227 */ /* 0x000fc800078e00ff */
[C---:B------:R-:W-:Y:S02]  /*1e70*/  IMAD R23, R4.reuse, R0, R23 ;  /* 0x0000000004177224 */ /* 0x040fe400078e0217 */
[----:B------:R-:W-:Y:S02]  /*1e80*/  IMAD.MOV R12, RZ, RZ, -R12 ;  /* 0x000000ffff0c7224 */ /* 0x000fe400078e0a0c */
[C---:B------:R-:W-:Y:S01]  /*1e90*/  IMAD R39, R4.reuse, R2, R39 ;  /* 0x0000000204277224 */ /* 0x040fe200078e0227 */
[C---:B------:R-:W-:Y:S01]  /*1ea0*/  ISETP.GT.U32.AND P1, PT, R4.reuse, R23, PT ;  /* 0x000000170400720c */ /* 0x040fe20003f24070 */
[C---:B------:R-:W-:Y:S02]  /*1eb0*/  IMAD R71, R4.reuse, R14, R71 ;  /* 0x0000000e04477224 */ /* 0x040fe400078e0247 */
[----:B------:R-:W-:Y:S02]  /*1ec0*/  IMAD.MOV R8, RZ, RZ, -R8 ;  /* 0x000000ffff087224 */ /* 0x000fe400078e0a08 */
[----:B------:R-:W-:-:S02]  /*1ed0*/  IMAD R55, R4, R12, R55 ;  /* 0x0000000c04377224 */ /* 0x000fc400078e0237 */
[----:B------:R-:W-:Y:S01]  /*1ee0*/  @!P4 IMAD.MOV R59, RZ, RZ, -R59 ;  /* 0x000000ffff3bc224 */ /* 0x000fe200078e0a3b */
[C---:B------:R-:W-:Y:S01]  /*1ef0*/  ISETP.GT.U32.AND P4, PT, R4.reuse, R39, PT ;  /* 0x000000270400720c */ /* 0x040fe20003f84070 */
[C---:B------:R-:W-:Y:S02]  /*1f00*/  IMAD R69, R4.reuse, R8, R69 ;  /* 0x0000000804457224 */ /* 0x040fe400078e0245 */
[--C-:B------:R-:W-:Y:S01]  /*1f10*/  @!P0 IMAD.IADD R65, R65, 0x1, -R4.reuse ;  /* 0x0000000141418824 */ /* 0x100fe200078e0a04 */
[C---:B------:R-:W-:Y:S01]  /*1f20*/  ISETP.GT.U32.AND P0, PT, R4.reuse, R71, PT ;  /* 0x000000470400720c */ /* 0x040fe20003f04070 */
[----:B------:R-:W-:Y:S01]  /*1f30*/  @!P2 IMAD.MOV R61, RZ, RZ, -R61 ;  /* 0x000000ffff3da224 */ /* 0x000fe200078e0a3d */
[C---:B------:R-:W-:Y:S01]  /*1f40*/  ISETP.GT.U32.AND P2, PT, R4.reuse, R55, PT ;  /* 0x000000370400720c */ /* 0x040fe20003f44070 */
[--C-:B------:R-:W-:Y:S01]  /*1f50*/  @!P6 IMAD.IADD R7, R7, 0x1, -R4.reuse ;  /* 0x000000010707e824 */ /* 0x100fe200078e0a04 */
[----:B------:R-:W-:Y:S01]  /*1f60*/  ISETP.GT.U32.AND P6, PT, R4, R69, PT ;  /* 0x000000450400720c */ /* 0x000fe20003fc4070 */
[--C-:B------:R-:W-:Y:S01]  /*1f70*/  @!P3 IMAD.IADD R67, R67, 0x1, -R4.reuse ;  /* 0x000000014343b824 */ /* 0x100fe200078e0a04 */
[----:B------:R-:W-:Y:S01]  /*1f80*/  ISETP.GE.AND P3, PT, R24, RZ, PT ;  /* 0x000000ff1800720c */ /* 0x000fe20003f66270 */
[--C-:B------:R-:W-:Y:S01]  /*1f90*/  @!P1 IMAD.IADD R23, R23, 0x1, -R4.reuse ;  /* 0x0000000117179824 */ /* 0x100fe200078e0a04 */
[----:B------:R-:W-:Y:S01]  /*1fa0*/  ISETP.GE.AND P1, PT, R26, RZ, PT ;  /* 0x000000ff1a00720c */ /* 0x000fe20003f26270 */
[--C-:B------:R-:W-:Y:S01]  /*1fb0*/  @!P4 IMAD.IADD R39, R39, 0x1, -R4.reuse ;  /* 0x000000012727c824 */ /* 0x100fe200078e0a04 */
[----:B------:R-:W-:Y:S01]  /*1fc0*/  ISETP.GE.AND P4, PT, R20, RZ, PT ;  /* 0x000000ff1400720c */ /* 0x000fe20003f86270 */
[----:B------:R-:W-:Y:S01]  /*1fd0*/  @!P5 IMAD.MOV R63, RZ, RZ, -R63 ;  /* 0x000000ffff3fd224 */ /* 0x000fe200078e0a3f */
[----:B------:R-:W-:Y:S01]  /*1fe0*/  ISETP.GE.AND P5, PT, R18, RZ, PT ;  /* 0x000000ff1200720c */ /* 0x000fe20003fa6270 */
[--C-:B------:R-:W-:Y:S01]  /*1ff0*/  @!P0 IMAD.IADD R71, R71, 0x1, -R4.reuse ;  /* 0x0000000147478824 */ /* 0x100fe200078e0a04 */
[C---:B------:R-:W-:Y:S01]  /*2000*/  ISETP.GT.U32.AND P0, PT, R4.reuse, R39, PT ;  /* 0x000000270400720c */ /* 0x040fe20003f04070 */
[--C-:B------:R-:W-:Y:S01]  /*2010*/  @!P2 IMAD.IADD R55, R55, 0x1, -R4.reuse ;  /* 0x000000013737a824 */ /* 0x100fe200078e0a04 */
[C---:B------:R-:W-:Y:S01]  /*2020*/  ISETP.GT.U32.AND P2, PT, R4.reuse, R23, PT ;  /* 0x000000170400720c */ /* 0x040fe20003f44070 */
[----:B------:R-:W-:Y:S01]  /*2030*/  @!P6 IMAD.IADD R69, R69, 0x1, -R4 ;  /* 0x000000014545e824 */ /* 0x000fe200078e0a04 */
[C---:B------:R-:W-:Y:S01]  /*2040*/  ISETP.GT.U32.AND P6, PT, R4.reuse, R71, PT ;  /* 0x000000470400720c */ /* 0x040fe20003fc4070 */
[----:B------:R-:W-:Y:S01]  /*2050*/  @!P3 IMAD.MOV R65, RZ, RZ, -R65 ;  /* 0x000000ffff41b224 */ /* 0x000fe200078e0a41 */
[C---:B------:R-:W-:Y:S01]  /*2060*/  ISETP.GT.U32.AND P3, PT, R4.reuse, R55, PT ;  /* 0x000000370400720c */ /* 0x040fe20003f64070 */
[----:B------:R-:W-:Y:S01]  /*2070*/  @!P1 IMAD.MOV R67, RZ, RZ, -R67 ;  /* 0x000000ffff439224 */ /* 0x000fe200078e0a43 */
[----:B------:R-:W-:Y:S01]  /*2080*/  ISETP.GT.U32.AND P1, PT, R4, R69, PT ;  /* 0x000000450400720c */ /* 0x000fe20003f24070 */
[----:B------:R-:W-:-:S02]  /*2090*/  IMAD.SHL.U32 R0, R88, 0x2, RZ ;  /* 0x0000000258007824 */ /* 0x000fc400078e00ff */
[----:B------:R-:W-:Y:S02]  /*20a0*/  @!P5 IMAD.MOV R7, RZ, RZ, -R7 ;  /* 0x000000ffff07d224 */ /* 0x000fe400078e0a07 */
[--C-:B------:R-:W-:Y:S01]  /*20b0*/  @!P0 IMAD.IADD R39, R39, 0x1, -R4.reuse ;  /* 0x0000000127278824 */ /* 0x100fe200078e0a04 */
[----:B------:R-:W-:Y:S01]  /*20c0*/  ISETP.GE.AND P0, PT, R10, RZ, PT ;  /* 0x000000ff0a00720c */ /* 0x000fe20003f06270 */
[--C-:B------:R-:W-:Y:S01]  /*20d0*/  @!P2 IMAD.IADD R23, R23, 0x1, -R4.reuse ;  /* 0x000000011717a824 */ /* 0x100fe200078e0a04 */
[----:B------:R-:W-:Y:S01]  /*20e0*/  ISETP.GE.AND P2, PT, R22, RZ, PT ;  /* 0x000000ff1600720c */ /* 0x000fe20003f46270 */
[--C-:B------:R-:W-:Y:S01]  /*20f0*/  @!P6 IMAD.IADD R71, R71, 0x1, -R4.reuse ;  /* 0x000000014747e824 */ /* 0x100fe200078e0a04 */
[----:B------:R-:W-:Y:S01]  /*2100*/  ISETP.GE.AND P6, PT, R28, RZ, PT ;  /* 0x000000ff1c00720c */ /* 0x000fe20003fc6270 */
[--C-:B------:R-:W-:Y:S01]  /*2110*/  @!P3 IMAD.IADD R55, R55, 0x1, -R4.reuse ;  /* 0x000000013737b824 */ /* 0x100fe200078e0a04 */
[----:B------:R-:W-:Y:S01]  /*2120*/  ISETP.GE.AND P3, PT, R16, RZ, PT ;  /* 0x000000ff1000720c */ /* 0x000fe20003f66270 */
[----:B------:R-:W-:Y:S01]  /*2130*/  @!P1 IMAD.IADD R69, R69, 0x1, -R4 ;  /* 0x0000000145459824 */ /* 0x000fe200078e0a04 */
[----:B------:R-:W-:Y:S01]  /*2140*/  ISETP.NE.AND P1, PT, R57, RZ, PT ;  /* 0x000000ff3900720c */ /* 0x000fe20003f25270 */
[----:B------:R-:W-:Y:S01]  /*2150*/  @!P4 IMAD.MOV R23, RZ, RZ, -R23 ;  /* 0x000000ffff17c224 */ /* 0x000fe200078e0a17 */
[----:B------:R-:W-:Y:S01]  /*2160*/  LOP3.LUT R4, RZ, R57, RZ, 0x33, !PT ;  /* 0x00000039ff047212 */ /* 0x000fe200078e33ff */
[----:B------:R-:W-:Y:S01]  /*2170*/  IMAD.SHL.U32 R236, R230, 0x8, RZ ;  /* 0x00000008e6ec7824 */ /* 0x000fe200078e00ff */
[----:B------:R-:W-:Y:S01]  /*2180*/  LOP3.LUT R0, R0, 0x7e, RZ, 0xc0, !PT ;  /* 0x0000007e00007812 */ /* 0x000fe200078ec0ff */
[----:B------:R-:W-:Y:S01]  /*2190*/  @!P0 IMAD.MOV R55, RZ, RZ, -R55 ;  /* 0x000000ffff378224 */ /* 0x000fe200078e0a37 */
[C---:B------:R-:W-:Y:S01]  /*21a0*/  SEL R7, R4.reuse, R7, !P1 ;  /* 0x0000000704077207 */ /* 0x040fe20004800000 */
[----:B------:R-:W-:Y:S01]  /*21b0*/  @!P2 IMAD.MOV R39, RZ, RZ, -R39 ;  /* 0x000000ffff27a224 */ /* 0x000fe200078e0a27 */
[C---:B------:R-:W-:Y:S01]  /*21c0*/  SEL R9, R4.reuse, R9, !P1 ;  /* 0x0000000904097207 */ /* 0x040fe20004800000 */
[----:B------:R-:W-:Y:S01]  /*21d0*/  @!P6 IMAD.MOV R69, RZ, RZ, -R69 ;  /* 0x000000ffff45e224 */ /* 0x000fe200078e0a45 */
[C---:B------:R-:W-:Y:S01]  /*21e0*/  SEL R11, R4.reuse, R11, !P1 ;  /* 0x0000000b040b7207 */ /* 0x040fe20004800000 */
[----:B------:R-:W-:Y:S01]  /*21f0*/  @!P3 IMAD.MOV R71, RZ, RZ, -R71 ;  /* 0x000000ffff47b224 */ /* 0x000fe200078e0a47 */
[C---:B------:R-:W-:Y:S01]  /*2200*/  SEL R13, R4.reuse, R13, !P1 ;  /* 0x0000000d040d7207 */ /* 0x040fe20004800000 */
[----:B------:R-:W-:Y:S01]  /*2210*/  IMAD R7, R7, UR4, RZ ;  /* 0x0000000407077c24 */ /* 0x000fe2000f8e02ff */
[----:B------:R-:W-:Y:S01]  /*2220*/  LEA R148, P0, R5, UR6, 0x1 ;  /* 0x0000000605947c11 */ /* 0x000fe2000f8008ff */
[----:B------:R-:W-:Y:S01]  /*2230*/  IMAD R9, R9, UR4, RZ ;  /* 0x0000000409097c24 */ /* 0x000fe2000f8e02ff */
[C---:B------:R-:W-:Y:S01]  /*2240*/  SEL R15, R4.reuse, R15, !P1 ;  /* 0x0000000f040f7207 */ /* 0x040fe20004800000 */
        /* <DEDUP_REMOVED lines=13> */
[----:B------:R-:W-:Y:S01]  /*2320*/  LEA.HI.X.SX32 R149, R5, UR7, 0x1, P0 ;  /* 0x0000000705957c11 */ /* 0x000fe200080f0eff */
[----:B------:R-:W-:Y:S01]  /*2330*/  ULDC.64 UR6, c[0x0][0x218] ;  /* 0x0000860000067ab9 */ /* 0x000fe20000000a00 */
        /* <DEDUP_REMOVED lines=40> */
[----:B------:R-:W-:Y:S01]  /*25c0*/  SEL R4, R4, R71, !P1 ;  /* 0x0000004704047207 */ /* 0x000fe20004800000 */
[----:B------:R-:W-:Y:S01]  /*25d0*/  IMAD R67, R67, UR4, RZ ;  /* 0x0000000443437c24 */ /* 0x000fe2000f8e02ff */
[----:B------:R-:W-:Y:S01]  /*25e0*/  LEA R214, P4, R7, UR6, 0x1 ;  /* 0x0000000607d67c11 */ /* 0x000fe2000f8808ff */
[----:B------:R-:W-:Y:S01]  /*25f0*/  IMAD R69, R69, UR4, RZ ;  /* 0x0000000445457c24 */ /* 0x000fe2000f8e02ff */
[----:B------:R-:W-:Y:S01]  /*2600*/  LEA R211, P3, R9, UR6, 0x1 ;  /* 0x0000000609d37c11 */ /* 0x000fe2000f8608ff */
[----:B------:R-:W-:Y:S01]  /*2610*/  IMAD R4, R4, UR4, RZ ;  /* 0x0000000404047c24 */ /* 0x000fe2000f8e02ff */
[----:B------:R-:W-:Y:S01]  /*2620*/  LEA R209, P2, R11, UR6, 0x1 ;  /* 0x000000060bd17c11 */ /* 0x000fe2000f8408ff */
[----:B------:R-:W-:Y:S01]  /*2630*/  IMAD.U32 R5, RZ, RZ, UR8 ;  /* 0x00000008ff057e24 */ /* 0x000fe2000f8e00ff */
[----:B------:R-:W-:Y:S01]  /*2640*/  LEA R205, P1, R13, UR6, 0x1 ;  /* 0x000000060dcd7c11 */ /* 0x000fe2000f8208ff */
[----:B------:R-:W-:Y:S01]  /*2650*/  UIADD3 UR8, UP0, UR13, 0x80, URZ ;  /* 0x000000800d087890 */ /* 0x000fe2000ff1e03f */
[----:B------:R-:W-:Y:S01]  /*2660*/  LEA.HI.X.SX32 R213, R7, UR7, 0x1, P4 ;  /* 0x0000000707d57c11 */ /* 0x000fe2000a0f0eff */
[----:B------:R-:W-:Y:S01]  /*2670*/  UMOV UR4, URZ ;  /* 0x0000003f00047c82 */ /* 0x000fe20008000000 */
[----:B------:R-:W-:Y:S01]  /*2680*/  LEA.HI.X.SX32 R210, R9, UR7, 0x1, P3 ;  /* 0x0000000709d27c11 */ /* 0x000fe200098f0eff */
[----:B------:R-:W0:Y:S01]  /*2690*/  LDC R7, c[0x0][0x23c] ;  /* 0x00008f00ff077b82 */ /* 0x000e220000000800 */
[----:B------:R-:W-:Y:S01]  /*26a0*/  LEA.HI.X.SX32 R208, R11, UR7, 0x1, P2 ;  /* 0x000000070bd07c11 */ /* 0x000fe200090f0eff */
[----:B------:R-:W-:Y:S01]  /*26b0*/  UIADD3.X UR9, UR4, 0x40000040, URZ, UP0, !UPT ;  /* 0x4000004004097890 */ /* 0x000fe200087fe43f */
[----:B------:R-:W-:Y:S01]  /*26c0*/  LEA.HI.X.SX32 R204, R13, UR7, 0x1, P1 ;  /* 0x000000070dcc7c11 */ /* 0x000fe200088f0eff */
[----:B------:R-:W-:Y:S01]  /*26d0*/  IMAD R2, R75, 0x80, R0 ;  /* 0x000000804b027824 */ /* 0x000fe200078e0200 */
[----:B------:R-:W-:Y:S01]  /*26e0*/  LEA R203, P0, R15, UR6, 0x1 ;  /* 0x000000060fcb7c11 */ /* 0x000fe2000f8008ff */
[C---:B------:R-:W-:Y:S01]  /*26f0*/  IMAD R235, R230.reuse, 0x7, RZ ;  /* 0x00000007e6eb7824 */ /* 0x040fe200078e02ff */
[----:B------:R-:W-:Y:S01]  /*2700*/  LEA R200, P6, R17, UR6, 0x1 ;  /* 0x0000000611c87c11 */ /* 0x000fe2000f8c08ff */
[C---:B------:R-:W-:Y:S01]  /*2710*/  IMAD R234, R230.reuse, 0x6, RZ ;  /* 0x00000006e6ea7824 */ /* 0x040fe200078e02ff */
[----:B------:R-:W-:Y:S01]  /*2720*/  LEA R197, P5, R19, UR6, 0x1 ;  /* 0x0000000613c57c11 */ /* 0x000fe2000f8a08ff */
[C---:B------:R-:W-:Y:S01]  /*2730*/  IMAD R233, R230.reuse, 0x5, RZ ;  /* 0x00000005e6e97824 */ /* 0x040fe200078e02ff */
[----:B------:R-:W-:Y:S01]  /*2740*/  LEA R195, P4, R21, UR6, 0x1 ;  /* 0x0000000615c37c11 */ /* 0x000fe2000f8808ff */
[C---:B------:R-:W-:Y:S01]  /*2750*/  IMAD.SHL.U32 R232, R230.reuse, 0x4, RZ ;  /* 0x00000004e6e87824 */ /* 0x040fe200078e00ff */
[----:B------:R-:W-:Y:S01]  /*2760*/  LEA R175, P3, R23, UR6, 0x1 ;  /* 0x0000000617af7c11 */ /* 0x000fe2000f8608ff */
[----:B------:R-:W-:Y:S01]  /*2770*/  IMAD R231, R230, 0x3, RZ ;  /* 0x00000003e6e77824 */ /* 0x000fe200078e02ff */
[----:B------:R-:W-:-:S02]  /*2780*/  LEA R173, P2, R25, UR6, 0x1 ;  /* 0x0000000619ad7c11 */ /* 0x000fc4000f8408ff */
[----:B------:R-:W-:Y:S02]  /*2790*/  CS2R R56, SRZ ;  /* 0x0000000000387805 */ /* 0x000fe4000001ff00 */
[----:B------:R-:W-:Y:S02]  /*27a0*/  LEA R171, P1, R27, UR6, 0x1 ;  /* 0x000000061bab7c11 */ /* 0x000fe4000f8208ff */
[----:B------:R-:W-:Y:S02]  /*27b0*/  CS2R R70, SRZ ;  /* 0x0000000000467805 */ /* 0x000fe4000001ff00 */
[----:B------:R-:W-:Y:S02]  /*27c0*/  LEA.HI.X.SX32 R201, R15, UR7, 0x1, P0 ;  /* 0x000000070fc97c11 */ /* 0x000fe400080f0eff */
[----:B------:R-:W-:Y:S02]  /*27d0*/  CS2R R74, SRZ ;  /* 0x00000000004a7805 */ /* 0x000fe4000001ff00 */
[----:B------:R-:W-:Y:S01]  /*27e0*/  LEA.HI.X.SX32 R199, R17, UR7, 0x1, P6 ;  /* 0x0000000711c77c11 */ /* 0x000fe2000b0f0eff */
[----:B------:R-:W-:Y:S01]  /*27f0*/  IMAD.SHL.U32 R230, R230, 0x2, RZ ;  /* 0x00000002e6e67824 */ /* 0x000fe200078e00ff */
[----:B------:R-:W-:Y:S01]  /*2800*/  LEA.HI.X.SX32 R196, R19, UR7, 0x1, P5 ;  /* 0x0000000713c47c11 */ /* 0x000fe2000a8f0eff */
[----:B0-----:R-:W-:Y:S01]  /*2810*/  IMAD.SHL.U32 R206, R7, 0x40, RZ ;  /* 0x0000004007ce7824 */ /* 0x001fe200078e00ff */
[----:B------:R-:W-:Y:S01]  /*2820*/  LEA.HI.X.SX32 R176, R21, UR7, 0x1, P4 ;  /* 0x0000000715b07c11 */ /* 0x000fe2000a0f0eff */
[----:B------:R-:W-:Y:S01]  /*2830*/  UIADD3.64 UR16, UR8, 0x80, URZ ;  /* 0x0000008008107897 */ /* 0x000fe2000fffe03f */
[----:B------:R-:W-:Y:S01]  /*2840*/  LEA.HI.X.SX32 R174, R23, UR7, 0x1, P3 ;  /* 0x0000000717ae7c11 */ /* 0x000fe200098f0eff */
[----:B------:R-:W-:Y:S01]  /*2850*/  UIADD3.64 UR20, UR8, 0x100, URZ ;  /* 0x0000010008147897 */ /* 0x000fe2000fffe03f */
[----:B------:R-:W-:-:S02]  /*2860*/  LEA.HI.X.SX32 R172, R25, UR7, 0x1, P2 ;  /* 0x0000000719ac7c11 */ /* 0x000fc400090f0eff */
[----:B------:R-:W-:Y:S02]  /*2870*/  CS2R R24, SRZ ;  /* 0x0000000000187805 */ /* 0x000fe4000001ff00 */
[----:B------:R-:W-:Y:S02]  /*2880*/  LEA.HI.X.SX32 R170, R27, UR7, 0x1, P1 ;  /* 0x000000071baa7c11 */ /* 0x000fe400088f0eff */
[----:B------:R-:W-:Y:S02]  /*2890*/  CS2R R26, SRZ ;  /* 0x00000000001a7805 */ /* 0x000fe4000001ff00 */
[----:B------:R-:W-:Y:S01]  /*28a0*/  LEA R169, P0, R29, UR6, 0x1 ;  /* 0x000000061da97c11 */ /* 0x000fe2000f8008ff */
[----:B------:R-:W-:Y:S01]  /*28b0*/  UIADD3.64 UR24, UR8, 0x180, URZ ;  /* 0x0000018008187897 */ /* 0x000fe2000fffe03f */
[----:B------:R-:W-:Y:S01]  /*28c0*/  LEA R167, P6, R31, UR6, 0x1 ;  /* 0x000000061fa77c11 */ /* 0x000fe2000f8c08ff */
[----:B------:R-:W-:Y:S01]  /*28d0*/  UIADD3.64 UR28, UR8, 0x200, URZ ;  /* 0x00000200081c7897 */ /* 0x000fe2000fffe03f */
[----:B------:R-:W-:Y:S01]  /*28e0*/  LEA R189, P5, R33, UR6, 0x1 ;  /* 0x0000000621bd7c11 */ /* 0x000fe2000f8a08ff */
[----:B------:R-:W-:Y:S01]  /*28f0*/  UIADD3.64 UR32, UR8, 0x280, URZ ;  /* 0x0000028008207897 */ /* 0x000fe2000fffe03f */
[----:B------:R-:W-:Y:S01]  /*2900*/  LEA R191, P4, R35, UR6, 0x1 ;  /* 0x0000000623bf7c11 */ /* 0x000fe2000f8808ff */
[----:B------:R-:W-:Y:S01]  /*2910*/  UIADD3.64 UR36, UR8, 0x300, URZ ;  /* 0x0000030008247897 */ /* 0x000fe2000fffe03f */
[----:B------:R-:W-:-:S02]  /*2920*/  LEA R193, P3, R37, UR6, 0x1 ;  /* 0x0000000625c17c11 */ /* 0x000fc4000f8608ff */
[----:B------:R-:W-:Y:S02]  /*2930*/  LEA R158, P2, R39, UR6, 0x1 ;  /* 0x00000006279e7c11 */ /* 0x000fe4000f8408ff */
[----:B------:R-:W-:Y:S02]  /*2940*/  LEA R194, P1, R41, UR6, 0x1 ;  /* 0x0000000629c27c11 */ /* 0x000fe4000f8208ff */
[----:B------:R-:W-:Y:S02]  /*2950*/  LEA.HI.X.SX32 R168, R29, UR7, 0x1, P0 ;  /* 0x000000071da87c11 */ /* 0x000fe400080f0eff */
[----:B------:R-:W-:Y:S02]  /*2960*/  CS2R R28, SRZ ;  /* 0x00000000001c7805 */ /* 0x000fe4000001ff00 */
[----:B------:R-:W-:Y:S02]  /*2970*/  LEA.HI.X.SX32 R166, R31, UR7, 0x1, P6 ;  /* 0x000000071fa67c11 */ /* 0x000fe4000b0f0eff */
[----:B------:R-:W-:-:S02]  /*2980*/  CS2R R30, SRZ ;  /* 0x00000000001e7805 */ /* 0x000fc4000001ff00 */
[----:B------:R-:W-:Y:S02]  /*2990*/  LEA.HI.X.SX32 R164, R33, UR7, 0x1, P5 ;  /* 0x0000000721a47c11 */ /* 0x000fe4000a8f0eff */
[----:B------:R-:W-:Y:S02]  /*29a0*/  CS2R R32, SRZ ;  /* 0x0000000000207805 */ /* 0x000fe4000001ff00 */
        /* <DEDUP_REMOVED lines=8> */
[----:B------:R-:W-:Y:S02]  /*2a30*/  LEA R133, P0, R43, UR6, 0x1 ;  /* 0x000000062b857c11 */ /* 0x000fe4000f8008ff */
[----:B------:R-:W-:-:S02]  /*2a40*/  LEA R125, P6, R45, UR6, 0x1 ;  /* 0x000000062d7d7c11 */ /* 0x000fc4000f8c08ff */
[----:B------:R-:W-:Y:S02]  /*2a50*/  LEA R135, P5, R47, UR6, 0x1 ;  /* 0x000000062f877c11 */ /* 0x000fe4000f8a08ff */
[----:B------:R-:W-:Y:S02]  /*2a60*/  LEA R137, P4, R49, UR6, 0x1 ;  /* 0x0000000631897c11 */ /* 0x000fe4000f8808ff */
[----:B------:R-:W-:Y:S02]  /*2a70*/  LEA R141, P3, R51, UR6, 0x1 ;  /* 0x00000006338d7c11 */ /* 0x000fe4000f8608ff */
[----:B------:R-:W-:Y:S02]  /*2a80*/  LEA R130, P2, R53, UR6, 0x1 ;  /* 0x0000000635827c11 */ /* 0x000fe4000f8408ff */
[----:B------:R-:W-:Y:S02]  /*2a90*/  LEA R143, P1, R55, UR6, 0x1 ;  /* 0x00000006378f7c11 */ /* 0x000fe4000f8208ff */
[----:B------:R-:W-:-:S02]  /*2aa0*/  LEA.HI.X.SX32 R132, R43, UR7, 0x1, P0 ;  /* 0x000000072b847c11 */ /* 0x000fc400080f0eff */
[----:B------:R-:W-:Y:S02]  /*2ab0*/  CS2R R42, SRZ ;  /* 0x00000000002a7805 */ /* 0x000fe4000001ff00 */
[----:B------:R-:W-:Y:S02]  /*2ac0*/  LEA.HI.X.SX32 R124, R45, UR7, 0x1, P6 ;  /* 0x000000072d7c7c11 */ /* 0x000fe4000b0f0eff */
[----:B------:R-:W-:Y:S02]  /*2ad0*/  CS2R R44, SRZ ;  /* 0x00000000002c7805 */ /* 0x000fe4000001ff00 */
[----:B------:R-:W-:Y:S02]  /*2ae0*/  LEA.HI.X.SX32 R134, R47, UR7, 0x1, P5 ;  /* 0x000000072f867c11 */ /* 0x000fe4000a8f0eff */
[----:B------:R-:W-:Y:S02]  /*2af0*/  CS2R R46, SRZ ;  /* 0x00000000002e7805 */ /* 0x000fe4000001ff00 */
        /* <DEDUP_REMOVED lines=8> */
[----:B------:R-:W-:Y:S02]  /*2b80*/  LEA R145, P0, R59, UR6, 0x1 ;  /* 0x000000063b917c11 */ /* 0x000fe4000f8008ff */
[----:B------:R-:W-:Y:S02]  /*2b90*/  LEA R146, P6, R61, UR6, 0x1 ;  /* 0x000000063d927c11 */ /* 0x000fe4000f8c08ff */
[----:B------:R-:W-:Y:S02]  /*2ba0*/  LEA R138, P5, R63, UR6, 0x1 ;  /* 0x000000063f8a7c11 */ /* 0x000fe4000f8a08ff */
[----:B------:R-:W-:Y:S02]  /*2bb0*/  LEA R150, P4, R65, UR6, 0x1 ;  /* 0x0000000641967c11 */ /* 0x000fe4000f8808ff */
[----:B------:R-:W-:-:S02]  /*2bc0*/  LEA R152, P3, R67, UR6, 0x1 ;  /* 0x0000000643987c11 */ /* 0x000fc4000f8608ff */
[----:B------:R-:W-:Y:S02]  /*2bd0*/  LEA R156, P2, R69, UR6, 0x1 ;  /* 0x00000006459c7c11 */ /* 0x000fe4000f8408ff */
[----:B------:R-:W-:Y:S01]  /*2be0*/  LEA R154, P1, R4, UR6, 0x1 ;  /* 0x00000006049a7c11 */ /* 0x000fe2000f8208ff */
[----:B------:R-:W-:Y:S01]  /*2bf0*/  UIADD3 UR6, UR12, 0x4000, URZ ;  /* 0x000040000c067890 */ /* 0x000fe2000fffe03f */
[----:B------:R-:W-:Y:S02]  /*2c00*/  LOP3.LUT R0, R0, 0x90, R73, 0x78, !PT ;  /* 0x0000009000007812 */ /* 0x000fe400078e7849 */
[----:B------:R-:W-:Y:S02]  /*2c10*/  CS2R R72, SRZ ;  /* 0x0000000000487805 */ /* 0x000fe4000001ff00 */
[----:B------:R-:W-:Y:S01]  /*2c20*/  LEA.HI.X.SX32 R155, R4, UR7, 0x1, P1 ;  /* 0x00000007049b7c11 */ /* 0x000fe200088f0eff */
[----:B------:R-:W-:Y:S01]  /*2c30*/  USHF.R.U32.HI UR6, URZ, 0x4, UR6 ;  /* 0x000000043f067899 */ /* 0x000fe20008011606 */
[----:B------:R-:W-:-:S02]  /*2c40*/  LOP3.LUT R4, R88, 0x3f, RZ, 0xc0, !PT ;  /* 0x0000003f58047812 */ /* 0x000fc400078ec0ff */
[----:B------:R-:W-:Y:S01]  /*2c50*/  LEA.HI.X.SX32 R144, R59, UR7, 0x1, P0 ;  /* 0x000000073b907c11 */ /* 0x000fe200080f0eff */
[----:B------:R-:W-:Y:S01]  /*2c60*/  USGXT.U32 UR6, UR6, 0xe ;  /* 0x0000000e0606789a */ /* 0x000fe20008000000 */
[----:B------:R-:W-:Y:S02]  /*2c70*/  LEA.HI.X.SX32 R147, R61, UR7, 0x1, P6 ;  /* 0x000000073d937c11 */ /* 0x000fe4000b0f0eff */
[----:B------:R-:W-:Y:S02]  /*2c80*/  CS2R R58, SRZ ;  /* 0x00000000003a7805 */ /* 0x000fe4000001ff00 */
[----:B------:R-:W-:Y:S01]  /*2c90*/  LEA.HI.X.SX32 R139, R63, UR7, 0x1, P5 ;  /* 0x000000073f8b7c11 */ /* 0x000fe2000a8f0eff */
[----:B------:R-:W-:Y:S01]  /*2ca0*/  UIADD3 UR10, UP0, UR6, 0x2, URZ ;  /* 0x00000002060a7890 */ /* 0x000fe2000ff1e03f */
[----:B------:R-:W-:Y:S02]  /*2cb0*/  LEA.HI.X.SX32 R151, R65, UR7, 0x1, P4 ;  /* 0x0000000741977c11 */ /* 0x000fe4000a0f0eff */
[----:B------:R-:W-:-:S02]  /*2cc0*/  CS2R R60, SRZ ;  /* 0x00000000003c7805 */ /* 0x000fc4000001ff00 */
[----:B------:R-:W-:Y:S01]  /*2cd0*/  LEA.HI.X.SX32 R153, R67, UR7, 0x1, P3 ;  /* 0x0000000743997c11 */ /* 0x000fe200098f0eff */
[----:B------:R-:W-:Y:S01]  /*2ce0*/  UIADD3.X UR11, UR5, 0x40000040, URZ, UP0, !UPT ;  /* 0x40000040050b7890 */ /* 0x000fe200087fe43f */
[----:B------:R-:W-:Y:S02]  /*2cf0*/  LEA.HI.X.SX32 R157, R69, UR7, 0x1, P2 ;  /* 0x00000007459d7c11 */ /* 0x000fe400090f0eff */
[----:B------:R-:W-:Y:S02]  /*2d00*/  CS2R R62, SRZ ;  /* 0x00000000003e7805 */ /* 0x000fe4000001ff00 */
[----:B------:R-:W-:Y:S02]  /*2d10*/  CS2R R64, SRZ ;  /* 0x0000000000407805 */ /* 0x000fe4000001ff00 */
[----:B------:R-:W-:Y:S02]  /*2d20*/  CS2R R66, SRZ ;  /* 0x0000000000427805 */ /* 0x000fe4000001ff00 */
[----:B------:R-:W-:Y:S01]  /*2d30*/  CS2R R68, SRZ ;  /* 0x0000000000447805 */ /* 0x000fe2000001ff00 */
[----:B------:R-:W-:Y:S01]  /*2d40*/  IMAD R198, R4, R7, RZ ;  /* 0x0000000704c67224 */ /* 0x000fe200078e02ff */
[C---:B------:R-:W-:Y:S01]  /*2d50*/  LOP3.LUT R226, R2.reuse, 0x10, RZ, 0x3c, !PT ;  /* 0x0000001002e27812 */ /* 0x040fe200078e3cff */
[----:B------:R-:W-:Y:S01]  /*2d60*/  UIADD3.64 UR18, UR10, 0x2, URZ ;  /* 0x000000020a127897 */ /* 0x000fe2000fffe03f */
[C---:B------:R-:W-:Y:S01]  /*2d70*/  LOP3.LUT R225, R2.reuse, 0x20, RZ, 0x3c, !PT ;  /* 0x0000002002e17812 */ /* 0x040fe200078e3cff */
[----:B------:R-:W-:Y:S01]  /*2d80*/  UIADD3.64 UR22, UR10, 0x4, URZ ;  /* 0x000000040a167897 */ /* 0x000fe2000fffe03f */
[C---:B------:R-:W-:Y:S01]  /*2d90*/  LOP3.LUT R224, R2.reuse, 0x30, RZ, 0x3c, !PT ;  /* 0x0000003002e07812 */ /* 0x040fe200078e3cff */
[----:B------:R-:W-:Y:S01]  /*2da0*/  UMOV UR7, 0x40000040 ;  /* 0x4000004000077882 */ /* 0x000fe20000000000 */
[----:B------:R-:W-:-:S02]  /*2db0*/  LOP3.LUT R223, R2, 0x40, RZ, 0x3c, !PT ;  /* 0x0000004002df7812 */ /* 0x000fc400078e3cff */
[C---:B------:R-:W-:Y:S02]  /*2dc0*/  LOP3.LUT R221, R2.reuse, 0x50, RZ, 0x3c, !PT ;  /* 0x0000005002dd7812 */ /* 0x040fe400078e3cff */
[C---:B------:R-:W-:Y:S02]  /*2dd0*/  LOP3.LUT R220, R2.reuse, 0x60, RZ, 0x3c, !PT ;  /* 0x0000006002dc7812 */ /* 0x040fe400078e3cff */
[----:B------:R-:W-:Y:S02]  /*2de0*/  LOP3.LUT R219, R2, 0x70, RZ, 0x3c, !PT ;  /* 0x0000007002db7812 */ /* 0x000fe400078e3cff */
[C---:B------:R-:W-:Y:S02]  /*2df0*/  LOP3.LUT R218, R0.reuse, 0x20, RZ, 0x3c, !PT ;  /* 0x0000002000da7812 */ /* 0x040fe400078e3cff */
[C---:B------:R-:W-:Y:S02]  /*2e00*/  LOP3.LUT R216, R0.reuse, 0x40, RZ, 0x3c, !PT ;  /* 0x0000004000d87812 */ /* 0x040fe400078e3cff */
[----:B------:R-:W-:-:S07]  /*2e10*/  LOP3.LUT R215, R0, 0x60, RZ, 0x3c, !PT ;  /* 0x0000006000d77812 */ /* 0x000fce00078e3cff */
.L_x_1:
[C---:B------:R-:W-:Y:S01]  /*2e20*/  ISETP.GT.AND P0, PT, R5.reuse, 0x2, PT ;  /* 0x000000020500780c */ /* 0x040fe20003f04270 */
[----:B------:R-:W-:Y:S01]  /*2e30*/  IMAD.WIDE R8, R230, 0x2, R148 ;  /* 0x00000002e6087825 */ /* 0x000fe200078e0294 */
[----:B------:R-:W-:Y:S01]  /*2e40*/  PRMT R181, RZ, 0x7610, R181 ;  /* 0x00007610ffb57816 */ /* 0x000fe200000000b5 */
[----:B------:R-:W0:Y:S01]  /*2e50*/  LDC R91, c[0x0][0x238] ;  /* 0x00008e00ff5b7b82 */ /* 0x000e220000000800 */
[C---:B------:R-:W-:Y:S02]  /*2e60*/  ISETP.GT.AND P3, PT, R5.reuse, 0x5, PT ;  /* 0x000000050500780c */ /* 0x040fe40003f64270 */
[----:B------:R-:W-:Y:S01]  /*2e70*/  ISETP.GT.AND P2, PT, R5, 0x4, PT ;  /* 0x000000040500780c */ /* 0x000fe20003f44270 */
[----:B------:R-:W-:Y:S01]  /*2e80*/  IMAD.WIDE R14, R233, 0x2, R148 ;  /* 0x00000002e90e7825 */ /* 0x000fe200078e0294 */
[----:B------:R-:W-:Y:S02]  /*2e90*/  PRMT R7, RZ, 0x7610, R7 ;  /* 0x00007610ff077816 */ /* 0x000fe40000000007 */
[C---:B------:R-:W-:Y:S01]  /*2ea0*/  ISETP.GT.AND P1, PT, R5.reuse, 0x3, PT ;  /* 0x000000030500780c */ /* 0x040fe20003f24270 */
[----:B------:R-:W-:Y:S01]  /*2eb0*/  IMAD.WIDE R12, R232, 0x2, R148 ;  /* 0x00000002e80c7825 */ /* 0x000fe200078e0294 */
[----:B------:R-:W-:Y:S01]  /*2ec0*/  PRMT R192, RZ, 0x7610, R192 ;  /* 0x00007610ffc07816 */ /* 0x000fe200000000c0 */
[----:B------:R1:W2:Y:S01]  /*2ed0*/  @P0 LDG.E.U16 R181, desc[UR14][R8.64] ;  /* 0x0000000e08b50981 */ /* 0x0002a2000c1e1500 */
[----:B------:R-:W-:Y:S01]  /*2ee0*/  ISETP.GT.AND P0, PT, R5, 0x6, PT ;  /* 0x000000060500780c */ /* 0x000fe20003f04270 */
[----:B------:R-:W-:Y:S01]  /*2ef0*/  IMAD.WIDE R10, R231, 0x2, R148 ;  /* 0x00000002e70a7825 */ /* 0x000fe200078e0294 */
[----:B------:R-:W-:Y:S01]  /*2f00*/  PRMT R188, RZ, 0x7610, R188 ;  /* 0x00007610ffbc7816 */ /* 0x000fe200000000bc */
[----:B------:R-:W3:Y:S02]  /*2f10*/  LDC R90, c[0x0][0x238] ;  /* 0x00008e00ff5a7b82 */ /* 0x000ee40000000800 */
[----:B------:R4:W5:Y:S01]  /*2f20*/  @P2 LDG.E.U16 R7, desc[UR14][R12.64] ;  /* 0x0000000e0c072981 */ /* 0x000962000c1e1500 */
[----:B-1----:R-:W-:-:S03]  /*2f30*/  PRMT R8, RZ, 0x7610, R8 ;  /* 0x00007610ff087816 */ /* 0x002fc60000000008 */
[----:B------:R-:W5:Y:S01]  /*2f40*/  @P1 LDG.E.U16 R188, desc[UR14][R10.64] ;  /* 0x0000000e0abc1981 */ /* 0x000f62000c1e1500 */
[----:B------:R-:W-:Y:S01]  /*2f50*/  PRMT R9, RZ, 0x7610, R9 ;  /* 0x00007610ff097816 */ /* 0x000fe20000000009 */
[----:B------:R-:W-:Y:S01]  /*2f60*/  IMAD.WIDE R18, R242, 0x2, R148 ;  /* 0x00000002f2127825 */ /* 0x000fe200078e0294 */
[----:B------:R-:W-:Y:S01]  /*2f70*/  PRMT R118, RZ, 0x7610, R118 ;  /* 0x00007610ff767816 */ /* 0x000fe20000000076 */
[----:B------:R-:W1:Y:S01]  /*2f80*/  LDC R94, c[0x0][0x238] ;  /* 0x00008e00ff5e7b82 */ /* 0x000e620000000800 */
[----:B------:R-:W5:Y:S01]  /*2f90*/  @P3 LDG.E.U16 R8, desc[UR14][R14.64] ;  /* 0x0000000e0e083981 */ /* 0x000f62000c1e1500 */
[----:B------:R-:W-:Y:S01]  /*2fa0*/  ISETP.GT.AND P3, PT, R5, 0x9, PT ;  /* 0x000000090500780c */ /* 0x000fe20003f64270 */
[----:B----4-:R-:W-:-:S05]  /*2fb0*/  IMAD.WIDE R12, R234, 0x2, R148 ;  /* 0x00000002ea0c7825 */ /* 0x010fca00078e0294 */
[----:B------:R4:W5:Y:S01]  /*2fc0*/  @P0 LDG.E.U16 R9, desc[UR14][R12.64] ;  /* 0x0000000e0c090981 */ /* 0x000962000c1e1500 */
[--C-:B------:R-:W-:Y:S01]  /*2fd0*/  IMAD.WIDE R16, R236, 0x2, R148.reuse ;  /* 0x00000002ec107825 */ /* 0x100fe200078e0294 */
[----:B------:R-:W-:Y:S01]  /*2fe0*/  ISETP.GT.AND P4, PT, R5, 0xb, PT ;  /* 0x0000000b0500780c */ /* 0x000fe20003f84270 */
[----:B------:R-:W1:Y:S02]  /*2ff0*/  LDC R92, c[0x0][0x238] ;  /* 0x00008e00ff5c7b82 */ /* 0x000e640000000800 */
[----:B----4-:R-:W-:Y:S01]  /*3000*/  IMAD.WIDE R12, R237, 0x2, R148 ;  /* 0x00000002ed0c7825 */ /* 0x010fe200078e0294 */
[----:B------:R-:W-:-:S05]  /*3010*/  PRMT R161, RZ, 0x7610, R161 ;  /* 0x00007610ffa17816 */ /* 0x000fca00000000a1 */
[----:B------:R-:W4:Y:S01]  /*3020*/  LDC R95, c[0x0][0x238] ;  /* 0x00008e00ff5f7b82 */ /* 0x000f220000000800 */
[----:B------:R0:W2:Y:S01]  /*3030*/  @P3 LDG.E.U16 R192, desc[UR14][R12.64] ;  /* 0x0000000e0cc03981 */ /* 0x0000a2000c1e1500 */
[C---:B------:R-:W-:Y:S02]  /*3040*/  ISETP.GT.AND P3, PT, R5.reuse, 0xe, PT ;  /* 0x0000000e0500780c */ /* 0x040fe40003f64270 */
[C---:B------:R-:W-:Y:S02]  /*3050*/  ISETP.GT.AND P2, PT, R5.reuse, 0x8, PT ;  /* 0x000000080500780c */ /* 0x040fe40003f44270 */
[----:B------:R-:W-:Y:S02]  /*3060*/  ISETP.GT.AND P1, PT, R5, 0x7, PT ;  /* 0x000000070500780c */ /* 0x000fe40003f24270 */
[----:B------:R-:W-:Y:S02]  /*3070*/  PRMT R190, RZ, 0x7610, R190 ;  /* 0x00007610ffbe7816 */ /* 0x000fe400000000be */
[----:B------:R-:W-:Y:S01]  /*3080*/  PRMT R179, RZ, 0x7610, R179 ;  /* 0x00007610ffb37816 */ /* 0x000fe200000000b3 */
[----:B------:R-:W-:Y:S01]  /*3090*/  IMAD.WIDE R22, R252, 0x2, R148 ;  /* 0x00000002fc167825 */ /* 0x000fe200078e0294 */
[----:B0-----:R-:W-:Y:S01]  /*30a0*/  PRMT R13, RZ, 0x7610, R13 ;  /* 0x00007610ff0d7816 */ /* 0x001fe2000000000d */
[----:B------:R-:W0:Y:S01]  /*30b0*/  LDC R98, c[0x0][0x238] ;  /* 0x00008e00ff627b82 */ /* 0x000e220000000800 */
[----:B------:R-:W-:Y:S01]  /*30c0*/  PRMT R10, RZ, 0x7610, R10 ;  /* 0x00007610ff0a7816 */ /* 0x000fe2000000000a */
[----:B------:R-:W-:Y:S01]  /*30d0*/  IMAD.WIDE R14, R235, 0x2, R148 ;  /* 0x00000002eb0e7825 */ /* 0x000fe200078e0294 */
[C---:B------:R-:W-:Y:S01]  /*30e0*/  ISETP.GT.AND P0, PT, R5.reuse, 0xa, PT ;  /* 0x0000000a0500780c */ /* 0x040fe20003f04270 */
[----:B------:R3:W5:Y:S04]  /*30f0*/  @P2 LDG.E.U16 R118, desc[UR14][R16.64] ;  /* 0x0000000e10762981 */ /* 0x000768000c1e1500 */
[----:B------:R1:W2:Y:S01]  /*3100*/  @P3 LDG.E.U16 R13, desc[UR14][R18.64] ;  /* 0x0000000e120d3981 */ /* 0x0002a2000c1e1500 */
[----:B------:R-:W-:-:S02]  /*3110*/  ISETP.GT.AND P3, PT, R5, 0x11, PT ;  /* 0x000000110500780c */ /* 0x000fc40003f64270 */
[----:B------:R-:W-:Y:S01]  /*3120*/  PRMT R120, RZ, 0x7610, R120 ;  /* 0x00007610ff787816 */ /* 0x000fe20000000078 */
[----:B------:R1:W2:Y:S01]  /*3130*/  @P1 LDG.E.U16 R10, desc[UR14][R14.64] ;  /* 0x0000000e0e0a1981 */ /* 0x0002a2000c1e1500 */
[----:B------:R-:W-:Y:S01]  /*3140*/  ISETP.GT.AND P2, PT, R5, 0xd, PT ;  /* 0x0000000d0500780c */ /* 0x000fe20003f44270 */
[--C-:B---3--:R-:W-:Y:S01]  /*3150*/  IMAD.WIDE R16, R239, 0x2, R148.reuse ;  /* 0x00000002ef107825 */ /* 0x108fe200078e0294 */
[----:B------:R-:W-:Y:S01]  /*3160*/  ISETP.GT.AND P1, PT, R5, 0xc, PT ;  /* 0x0000000c0500780c */ /* 0x000fe20003f24270 */
[----:B------:R-:W3:Y:S02]  /*3170*/  LDC R100, c[0x0][0x238] ;  /* 0x00008e00ff647b82 */ /* 0x000ee40000000800 */
[--C-:B-1----:R-:W-:Y:S01]  /*3180*/  IMAD.WIDE R18, R245, 0x2, R148.reuse ;  /* 0x00000002f5127825 */ /* 0x102fe200078e0294 */
[----:B------:R1:W2:Y:S03]  /*3190*/  @P4 LDG.E.U16 R190, desc[UR14][R16.64] ;  /* 0x0000000e10be4981 */ /* 0x0002a6000c1e1500 */
[----:B------:R-:W-:Y:S01]  /*31a0*/  IMAD.WIDE R14, R238, 0x2, R148 ;  /* 0x00000002ee0e7825 */ /* 0x000fe200078e0294 */
[----:B------:R-:W2:Y:S01]  /*31b0*/  @P3 LDG.E.U16 R161, desc[UR14][R18.64] ;  /* 0x0000000e12a13981 */ /* 0x000ea2000c1e1500 */
[C---:B------:R-:W-:Y:S01]  /*31c0*/  ISETP.GT.AND P3, PT, R5.reuse, 0x18, PT ;  /* 0x000000180500780c */ /* 0x040fe20003f64270 */
[----:B------:R-:W3:Y:S01]  /*31d0*/  LDC R96, c[0x0][0x238] ;  /* 0x00008e00ff607b82 */ /* 0x000ee20000000800 */
[----:B------:R-:W-:Y:S01]  /*31e0*/  PRMT R12, RZ, 0x7610, R12 ;  /* 0x00007610ff0c7816 */ /* 0x000fe2000000000c */
[----:B------:R4:W2:Y:S01]  /*31f0*/  @P0 LDG.E.U16 R179, desc[UR14][R14.64] ;  /* 0x0000000e0eb30981 */ /* 0x0008a2000c1e1500 */
[----:B------:R-:W-:Y:S01]  /*3200*/  ISETP.GT.AND P4, PT, R5, 0xf, PT ;  /* 0x0000000f0500780c */ /* 0x000fe20003f84270 */
[----:B-1----:R-:W-:Y:S01]  /*3210*/  IMAD.WIDE R16, R241, 0x2, R148 ;  /* 0x00000002f1107825 */ /* 0x002fe200078e0294 */
[----:B------:R-:W-:-:S02]  /*3220*/  PRMT R11, RZ, 0x7610, R11 ;  /* 0x00007610ff0b7816 */ /* 0x000fc4000000000b */
[----:B------:R-:W-:Y:S01]  /*3230*/  PRMT R121, RZ, 0x7610, R121 ;  /* 0x00007610ff797816 */ /* 0x000fe20000000079 */
[----:B------:R-:W-:Y:S01]  /*3240*/  IMAD.WIDE R88, R249, 0x2, R148 ;  /* 0x00000002f9587825 */ /* 0x000fe200078e0294 */
[----:B------:R1:W2:Y:S01]  /*3250*/  @P2 LDG.E.U16 R12, desc[UR14][R16.64] ;  /* 0x0000000e100c2981 */ /* 0x0002a2000c1e1500 */
[----:B------:R-:W-:Y:S01]  /*3260*/  PRMT R123, RZ, 0x7610, R123 ;  /* 0x00007610ff7b7816 */ /* 0x000fe2000000007b */
[----:B------:R-:W3:Y:S01]  /*3270*/  LDC R99, c[0x0][0x238] ;  /* 0x00008e00ff637b82 */ /* 0x000ee20000000800 */
[--C-:B----4-:R-:W-:Y:S01]  /*3280*/  IMAD.WIDE R14, R240, 0x2, R148.reuse ;  /* 0x00000002f00e7825 */ /* 0x110fe200078e0294 */
[----:B------:R-:W-:Y:S01]  /*3290*/  ISETP.GT.AND P2, PT, R5, 0x10, PT ;  /* 0x000000100500780c */ /* 0x000fe20003f44270 */
[----:B------:R-:W4:Y:S02]  /*32a0*/  @P3 LDG.E.U16 R120, desc[UR14][R22.64] ;  /* 0x0000000e16783981 */ /* 0x000f24000c1e1500 */
[----:B------:R-:W-:Y:S02]  /*32b0*/  IMAD.SHL.U32 R91, R91, 0x20, RZ ;  /* 0x000000205b5b7824 */ /* 0x000fe400078e00ff */
[----:B------:R0:W2:Y:S01]  /*32c0*/  @P1 LDG.E.U16 R11, desc[UR14][R14.64] ;  /* 0x0000000e0e0b1981 */ /* 0x0000a2000c1e1500 */
[----:B-1----:R-:W-:Y:S01]  /*32d0*/  IMAD.WIDE R16, R243, 0x2, R148 ;  /* 0x00000002f3107825 */ /* 0x002fe200078e0294 */
[----:B------:R-:W-:Y:S01]  /*32e0*/  ISETP.GT.AND P1, PT, R5, 0x13, PT ;  /* 0x000000130500780c */ /* 0x000fe20003f24270 */
[----:B------:R-:W1:Y:S01]  /*32f0*/  LDC R101, c[0x0][0x238] ;  /* 0x00008e00ff657b82 */ /* 0x000e620000000800 */
[----:B0-----:R-:W-:Y:S01]  /*3300*/  PRMT R14, RZ, 0x7610, R14 ;  /* 0x00007610ff0e7816 */ /* 0x001fe2000000000e */
[----:B------:R-:W-:Y:S01]  /*3310*/  IMAD.WIDE R22, R91, 0x2, R148 ;  /* 0x000000025b167825 */ /* 0x000fe200078e0294 */
[----:B------:R-:W-:-:S05]  /*3320*/  PRMT R119, RZ, 0x7610, R119 ;  /* 0x00007610ff777816 */ /* 0x000fca0000000077 */
[----:B------:R-:W0:Y:S01]  /*3330*/  LDC R91, c[0x0][0x238] ;  /* 0x00008e00ff5b7b82 */ /* 0x000e220000000800 */
[----:B------:R3:W2:Y:S01]  /*3340*/  @P4 LDG.E.U16 R14, desc[UR14][R16.64] ;  /* 0x0000000e100e4981 */ /* 0x0006a2000c1e1500 */
[----:B------:R-:W-:Y:S01]  /*3350*/  PRMT R15, RZ, 0x7610, R15 ;  /* 0x00007610ff0f7816 */ /* 0x000fe2000000000f */
[----:B------:R-:W-:Y:S01]  /*3360*/  IMAD.WIDE R18, R247, 0x2, R148 ;  /* 0x00000002f7127825 */ /* 0x000fe200078e0294 */
[----:B------:R-:W-:Y:S02]  /*3370*/  PRMT R122, RZ, 0x7610, R122 ;  /* 0x00007610ff7a7816 */ /* 0x000fe4000000007a */
[----:B------:R-:W-:Y:S01]  /*3380*/  PRMT R177, RZ, 0x7610, R177 ;  /* 0x00007610ffb17816 */ /* 0x000fe200000000b1 */
[----:B------:R-:W-:Y:S01]  /*3390*/  IMAD.WIDE R20, R246, 0x2, R148 ;  /* 0x00000002f6147825 */ /* 0x000fe200078e0294 */
[----:B------:R-:W2:Y:S01]  /*33a0*/  @P1 LDG.E.U16 R15, desc[UR14][R18.64] ;  /* 0x0000000e120f1981 */ /* 0x000ea2000c1e1500 */
[----:B------:R-:W-:Y:S01]  /*33b0*/  PRMT R127, RZ, 0x7610, R127 ;  /* 0x00007610ff7f7816 */ /* 0x000fe2000000007f */
[----:B------:R-:W1:Y:S01]  /*33c0*/  LDC R102, c[0x0][0x238] ;  /* 0x00008e00ff667b82 */ /* 0x000e620000000800 */
[----:B---3--:R-:W-:-:S05]  /*33d0*/  IMAD.WIDE R16, R244, 0x2, R148 ;  /* 0x00000002f4107825 */ /* 0x008fca00078e0294 */
[----:B------:R3:W4:Y:S01]  /*33e0*/  @P2 LDG.E.U16 R121, desc[UR14][R16.64] ;  /* 0x0000000e10792981 */ /* 0x000722000c1e1500 */
[C---:B------:R-:W-:Y:S01]  /*33f0*/  ISETP.GT.AND P2, PT, R5.reuse, 0x15, PT ;  /* 0x000000150500780c */ /* 0x040fe20003f44270 */
[----:B------:R-:W-:Y:S01]  /*3400*/  IMAD R90, R90, 0x28, RZ ;  /* 0x000000285a5a7824 */ /* 0x000fe200078e02ff */
[----:B------:R-:W-:Y:S01]  /*3410*/  ISETP.GT.AND P1, PT, R5, 0x20, PT ;  /* 0x000000200500780c */ /* 0x000fe20003f24270 */
[----:B------:R-:W5:Y:S01]  /*3420*/  LDC R104, c[0x0][0x238] ;  /* 0x00008e00ff687b82 */ /* 0x000f620000000800 */
[----:B---3--:R-:W-:Y:S01]  /*3430*/  PRMT R17, RZ, 0x7610, R17 ;  /* 0x00007610ff117816 */ /* 0x008fe20000000011 */
[----:B0-----:R-:W-:Y:S01]  /*3440*/  IMAD R91, R91, 0x19, RZ ;  /* 0x000000195b5b7824 */ /* 0x001fe200078e02ff */
[----:B------:R-:W-:-:S05]  /*3450*/  ISETP.GT.AND P0, PT, R5, RZ, PT ;  /* 0x000000ff0500720c */ /* 0x000fca0003f04270 */
[----:B------:R-:W0:Y:S02]  /*3460*/  LDC R106, c[0x0][0x238] ;  /* 0x00008e00ff6a7b82 */ /* 0x000e240000000800 */
[----:B------:R3:W2:Y:S01]  /*3470*/  @P2 LDG.E.U16 R17, desc[UR14][R88.64] ;  /* 0x0000000e58112981 */ /* 0x0006a2000c1e1500 */
[----:B------:R-:W-:-:S03]  /*3480*/  ISETP.GT.AND P3, PT, R5, 0x28, PT ;  /* 0x000000280500780c */ /* 0x000fc60003f64270 */
[----:B------:R1:W2:Y:S01]  /*3490*/  @P1 LDG.E.U16 R123, desc[UR14][R22.64] ;  /* 0x0000000e167b1981 */ /* 0x0002a2000c1e1500 */
[----:B------:R-:W-:Y:S01]  /*34a0*/  ISETP.GT.AND P4, PT, R5, 0x12, PT ;  /* 0x000000120500780c */ /* 0x000fe20003f84270 */
[----:B------:R-:W0:Y:S02]  /*34b0*/  LDC R108, c[0x0][0x238] ;  /* 0x00008e00ff6c7b82 */ /* 0x000e240000000800 */
[----:B------:R-:W4:Y:S01]  /*34c0*/  @P0 LDG.E.U16 R119, desc[UR14][R148.64] ;  /* 0x0000000e94770981 */ /* 0x000f22000c1e1500 */
[----:B---3--:R-:W-:-:S05]  /*34d0*/  IMAD.WIDE R88, R90, 0x2, R148 ;  /* 0x000000025a587825 */ /* 0x008fca00078e0294 */
[----:B------:R-:W3:Y:S01]  /*34e0*/  LDC R90, c[0x0][0x238] ;  /* 0x00008e00ff5a7b82 */ /* 0x000ee20000000800 */
[----:B-1----:R-:W-:Y:S01]  /*34f0*/  IMAD.WIDE R22, R91, 0x2, R148 ;  /* 0x000000025b167825 */ /* 0x002fe200078e0294 */
[----:B------:R-:W-:Y:S01]  /*3500*/  ISETP.GT.AND P0, PT, R5, 0x14, PT ;  /* 0x000000140500780c */ /* 0x000fe20003f04270 */
[----:B------:R-:W2:Y:S01]  /*3510*/  @P3 LDG.E.U16 R122, desc[UR14][R88.64] ;  /* 0x0000000e587a3981 */ /* 0x000ea2000c1e1500 */
[----:B------:R-:W-:-:S03]  /*3520*/  PRMT R16, RZ, 0x7610, R16 ;  /* 0x00007610ff107816 */ /* 0x000fc60000000010 */
[----:B------:R1:W2:Y:S01]  /*3530*/  @P4 LDG.E.U16 R177, desc[UR14][R20.64] ;  /* 0x0000000e14b14981 */ /* 0x0002a2000c1e1500 */
[----:B------:R-:W0:Y:S01]  /*3540*/  LDC R91, c[0x0][0x238] ;  /* 0x00008e00ff5b7b82 */ /* 0x000e220000000800 */
[C---:B------:R-:W-:Y:S02]  /*3550*/  ISETP.GT.AND P3, PT, R5.reuse, 0x30, PT ;  /* 0x000000300500780c */ /* 0x040fe40003f64270 */
[----:B------:R-:W-:Y:S02]  /*3560*/  ISETP.GT.AND P4, PT, R5, 0x38, PT ;  /* 0x000000380500780c */ /* 0x000fe40003f84270 */
[----:B------:R-:W-:Y:S02]  /*3570*/  PRMT R126, RZ, 0x7610, R126 ;  /* 0x00007610ff7e7816 */ /* 0x000fe4000000007e */
[----:B------:R-:W-:Y:S01]  /*3580*/  PRMT R163, RZ, 0x7610, R163 ;  /* 0x00007610ffa37816 */ /* 0x000fe200000000a3 */
[----:B------:R-:W4:Y:S01]  /*3590*/  LDC R110, c[0x0][0x238] ;  /* 0x00008e00ff6e7b82 */ /* 0x000f220000000800 */
[----:B-1----:R-:W-:-:S05]  /*35a0*/  IMAD.WIDE R20, R248, 0x2, R148 ;  /* 0x00000002f8147825 */ /* 0x002fca00078e0294 */
[----:B------:R1:W2:Y:S01]  /*35b0*/  @P0 LDG.E.U16 R16, desc[UR14][R20.64] ;  /* 0x0000000e14100981 */ /* 0x0002a2000c1e1500 */
[----:B---3--:R-:W-:Y:S01]  /*35c0*/  IMAD R90, R90, 0x30, RZ ;  /* 0x000000305a5a7824 */ /* 0x008fe200078e02ff */
[----:B------:R-:W-:-:S03]  /*35d0*/  ISETP.GT.AND P0, PT, R5, 0x16, PT ;  /* 0x000000160500780c */ /* 0x000fc60003f04270 */
[----:B------:R-:W-:Y:S02]  /*35e0*/  IMAD.WIDE R88, R90, 0x2, R148 ;  /* 0x000000025a587825 */ /* 0x000fe400078e0294 */
[----:B------:R-:W3:Y:S02]  /*35f0*/  LDC R90, c[0x0][0x238] ;  /* 0x00008e00ff5a7b82 */ /* 0x000ee40000000800 */
[----:B0-----:R-:W-:Y:S01]  /*3600*/  IMAD R91, R91, 0x38, RZ ;  /* 0x000000385b5b7824 */ /* 0x001fe200078e02ff */
[----:B------:R0:W2:Y:S01]  /*3610*/  @P3 LDG.E.U16 R127, desc[UR14][R88.64] ;  /* 0x0000000e587f3981 */ /* 0x0000a2000c1e1500 */
[----:B------:R-:W-:Y:S01]  /*3620*/  PRMT R18, RZ, 0x7610, R18 ;  /* 0x00007610ff127816 */ /* 0x000fe20000000012 */
[----:B------:R-:W-:Y:S02]  /*3630*/  IMAD R94, R94, 0x1c, RZ ;  /* 0x0000001c5e5e7824 */ /* 0x000fe400078e02ff */
[----:B-1----:R-:W-:Y:S01]  /*3640*/  IMAD.WIDE R20, R250, 0x2, R148 ;  /* 0x00000002fa147825 */ /* 0x002fe200078e0294 */
[----:B------:R-:W-:-:S04]  /*3650*/  ISETP.GT.AND P1, PT, R5, 0x19, PT ;  /* 0x000000190500780c */ /* 0x000fc80003f24270 */
[----:B------:R-:W2:Y:S01]  /*3660*/  @P0 LDG.E.U16 R18, desc[UR14][R20.64] ;  /* 0x0000000e14120981 */ /* 0x000ea2000c1e1500 */
[----:B0-----:R-:W-:Y:S01]  /*3670*/  IMAD.WIDE R88, R91, 0x2, R148 ;  /* 0x000000025b587825 */ /* 0x001fe200078e0294 */
[----:B------:R-:W-:-:S04]  /*3680*/  ISETP.GT.AND P0, PT, R5, 0x17, PT ;  /* 0x000000170500780c */ /* 0x000fc80003f04270 */
[----:B------:R0:W2:Y:S01]  /*3690*/  @P4 LDG.E.U16 R126, desc[UR14][R88.64] ;  /* 0x0000000e587e4981 */ /* 0x0000a2000c1e1500 */
[----:B------:R-:W-:-:S03]  /*36a0*/  PRMT R19, RZ, 0x7610, R19 ;  /* 0x00007610ff137816 */ /* 0x000fc60000000013 */
[----:B------:R1:W2:Y:S01]  /*36b0*/  @P1 LDG.E.U16 R163, desc[UR14][R22.64] ;  /* 0x0000000e16a31981 */ /* 0x0002a2000c1e1500 */
[--C-:B0-----:R-:W-:Y:S02]  /*36c0*/  IMAD.WIDE R88, R94, 0x2, R148.reuse ;  /* 0x000000025e587825 */ /* 0x101fe400078e0294 */
[----:B------:R-:W0:Y:S02]  /*36d0*/  LDC R94, c[0x0][0x238] ;  /* 0x00008e00ff5e7b82 */ /* 0x000e240000000800 */
[----:B------:R-:W-:-:S04]  /*36e0*/  IMAD.WIDE R20, R251, 0x2, R148 ;  /* 0x00000002fb147825 */ /* 0x000fc800078e0294 */
[----:B---3--:R-:W-:Y:S01]  /*36f0*/  IMAD R90, R90, 0x1a, RZ ;  /* 0x0000001a5a5a7824 */ /* 0x008fe200078e02ff */
[----:B------:R-:W3:Y:S01]  /*3700*/  @P0 LDG.E.U16 R19, desc[UR14][R20.64] ;  /* 0x0000000e14130981 */ /* 0x000ee2000c1e1500 */
[----:B------:R-:W-:Y:S02]  /*3710*/  ISETP.GT.AND P0, PT, R5, 0x1, PT ;  /* 0x000000010500780c */ /* 0x000fe40003f04270 */
[----:B-1----:R-:W-:Y:S02]  /*3720*/  IMAD.WIDE R22, R90, 0x2, R148 ;  /* 0x000000025a167825 */ /* 0x002fe400078e0294 */
[----:B------:R-:W1:Y:S01]  /*3730*/  LDC R90, c[0x0][0x238] ;  /* 0x00008e00ff5a7b82 */ /* 0x000e620000000800 */
[----:B------:R-:W-:Y:S01]  /*3740*/  PRMT R129, RZ, 0x7610, R129 ;  /* 0x00007610ff817816 */ /* 0x000fe20000000081 */
[----:B------:R-:W-:-:S07]  /*3750*/  IMAD.WIDE R92, R92, 0x2, R148 ;  /* 0x000000025c5c7825 */ /* 0x000fce00078e0294 */
[----:B------:R0:W3:Y:S02]  /*3760*/  @P0 LDG.E.U16 R129, desc[UR14][R92.64] ;  /* 0x0000000e5c810981 */ /* 0x0000e4000c1e1500 */
[----:B0-----:R-:W-:-:S04]  /*3770*/  IMAD R94, R94, 0x1e, RZ ;  /* 0x0000001e5e5e7824 */ /* 0x001fc800078e02ff */
[----:B------:R-:W-:Y:S02]  /*3780*/  IMAD.WIDE R92, R94, 0x2, R148 ;  /* 0x000000025e5c7825 */ /* 0x000fe400078e0294 */
[----:B------:R-:W0:Y:S01]  /*3790*/  LDC R94, c[0x0][0x238] ;  /* 0x00008e00ff5e7b82 */ /* 0x000e220000000800 */
[C---:B------:R-:W-:Y:S02]  /*37a0*/  ISETP.GT.AND P1, PT, R5.reuse, 0x1b, PT ;  /* 0x0000001b0500780c */ /* 0x040fe40003f24270 */
[----:B------:R-:W-:Y:S01]  /*37b0*/  ISETP.GT.AND P2, PT, R5, 0x1a, PT ;  /* 0x0000001a0500780c */ /* 0x000fe20003f44270 */
[----:B-1----:R-:W-:Y:S01]  /*37c0*/  IMAD R90, R90, 0x1b, RZ ;  /* 0x0000001b5a5a7824 */ /* 0x002fe200078e02ff */
[----:B------:R-:W-:Y:S01]  /*37d0*/  PRMT R20, RZ, 0x7610, R20 ;  /* 0x00007610ff147816 */ /* 0x000fe20000000014 */
[----:B------:R-:W-:Y:S01]  /*37e0*/  IMAD R95, R95, 0x1d, RZ ;  /* 0x0000001d5f5f7824 */ /* 0x000fe200078e02ff */
[----:B------:R-:W-:Y:S01]  /*37f0*/  PRMT R178, RZ, 0x7610, R178 ;  /* 0x00007610ffb27816 */ /* 0x000fe200000000b2 */
[----:B------:R-:W-:Y:S01]  /*3800*/  IMAD.WIDE R90, R90, 0x2, R148 ;  /* 0x000000025a5a7825 */ /* 0x000fe200078e0294 */
[----:B------:R-:W-:-:S05]  /*3810*/  ISETP.GT.AND P3, PT, R5, 0x1d, PT ;  /* 0x0000001d0500780c */ /* 0x000fca0003f64270 */
[----:B------:R1:W3:Y:S04]  /*3820*/  @P1 LDG.E.U16 R20, desc[UR14][R90.64] ;  /* 0x0000000e5a141981 */ /* 0x0002e8000c1e1500 */
[----:B------:R5:W3:Y:S01]  /*3830*/  @P2 LDG.E.U16 R178, desc[UR14][R22.64] ;  /* 0x0000000e16b22981 */ /* 0x000ae2000c1e1500 */
[----:B-1----:R-:W-:Y:S02]  /*3840*/  IMAD.WIDE R90, R95, 0x2, R148 ;  /* 0x000000025f5a7825 */ /* 0x002fe400078e0294 */
[----:B------:R-:W1:Y:S01]  /*3850*/  LDC R95, c[0x0][0x238] ;  /* 0x00008e00ff5f7b82 */ /* 0x000e620000000800 */
[----:B-----5:R-:W-:Y:S01]  /*3860*/  PRMT R22, RZ, 0x7610, R22 ;  /* 0x00007610ff167816 */ /* 0x020fe20000000016 */
[----:B0-----:R-:W-:Y:S01]  /*3870*/  IMAD R94, R94, 0x1f, RZ ;  /* 0x0000001f5e5e7824 */ /* 0x001fe200078e02ff */
[----:B------:R-:W-:-:S04]  /*3880*/  ISETP.GT.AND P2, PT, R5, 0x1c, PT ;  /* 0x0000001c0500780c */ /* 0x000fc80003f44270 */
[----:B------:R0:W5:Y:S01]  /*3890*/  @P3 LDG.E.U16 R22, desc[UR14][R90.64] ;  /* 0x0000000e5a163981 */ /* 0x000162000c1e1500 */
[----:B------:R-:W-:Y:S02]  /*38a0*/  PRMT R21, RZ, 0x7610, R21 ;  /* 0x00007610ff157816 */ /* 0x000fe40000000015 */
[----:B------:R-:W-:Y:S02]  /*38b0*/  ISETP.GT.AND P1, PT, R5, 0x1e, PT ;  /* 0x0000001e0500780c */ /* 0x000fe40003f24270 */
[----:B------:R-:W-:-:S04]  /*38c0*/  PRMT R23, RZ, 0x7610, R23 ;  /* 0x00007610ff177816 */ /* 0x000fc80000000017 */
[----:B------:R-:W5:Y:S01]  /*38d0*/  @P2 LDG.E.U16 R21, desc[UR14][R88.64] ;  /* 0x0000000e58152981 */ /* 0x000f62000c1e1500 */
[----:B0-----:R-:W-:Y:S02]  /*38e0*/  IMAD.WIDE R90, R94, 0x2, R148 ;  /* 0x000000025e5a7825 */ /* 0x001fe400078e0294 */
[----:B------:R-:W0:Y:S01]  /*38f0*/  LDC R94, c[0x0][0x238] ;  /* 0x00008e00ff5e7b82 */ /* 0x000e220000000800 */
[----:B------:R-:W-:Y:S01]  /*3900*/  ISETP.GT.AND P2, PT, R5, 0x21, PT ;  /* 0x000000210500780c */ /* 0x000fe20003f44270 */
[----:B-1----:R-:W-:Y:S01]  /*3910*/  IMAD R95, R95, 0x21, RZ ;  /* 0x000000215f5f7824 */ /* 0x002fe200078e02ff */
[C---:B------:R-:W-:Y:S01]  /*3920*/  ISETP.GT.AND P0, PT, R5.reuse, 0x1f, PT ;  /* 0x0000001f0500780c */ /* 0x040fe20003f04270 */
[----:B------:R1:W5:Y:S01]  /*3930*/  @P1 LDG.E.U16 R23, desc[UR14][R92.64] ;  /* 0x0000000e5c171981 */ /* 0x000362000c1e1500 */
[----:B------:R-:W-:Y:S02]  /*3940*/  PRMT R165, RZ, 0x7610, R165 ;  /* 0x00007610ffa57816 */ /* 0x000fe400000000a5 */
[----:B------:R-:W-:Y:S01]  /*3950*/  ISETP.GT.AND P1, PT, R5, 0x22, PT ;  /* 0x000000220500780c */ /* 0x000fe20003f24270 */
[----:B-1----:R-:W-:Y:S01]  /*3960*/  IMAD.WIDE R92, R95, 0x2, R148 ;  /* 0x000000025f5c7825 */ /* 0x002fe200078e0294 */
[----:B------:R-:W-:-:S02]  /*3970*/  PRMT R88, RZ, 0x7610, R88 ;  /* 0x00007610ff587816 */ /* 0x000fc40000000058 */
[----:B------:R-:W-:-:S03]  /*3980*/  PRMT R180, RZ, 0x7610, R180 ;  /* 0x00007610ffb47816 */ /* 0x000fc600000000b4 */
[----:B------:R-:W5:Y:S01]  /*3990*/  @P2 LDG.E.U16 R165, desc[UR14][R92.64] ;  /* 0x0000000e5ca52981 */ /* 0x000f62000c1e1500 */
[----:B------:R-:W-:Y:S01]  /*39a0*/  ISETP.GT.AND P2, PT, R5, 0x24, PT ;  /* 0x000000240500780c */ /* 0x000fe20003f44270 */
[----:B0-----:R-:W-:Y:S02]  /*39b0*/  IMAD R94, R94, 0x22, RZ ;  /* 0x000000225e5e7824 */ /* 0x001fe400078e02ff */
[----:B------:R0:W5:Y:S01]  /*39c0*/  @P0 LDG.E.U16 R88, desc[UR14][R90.64] ;  /* 0x0000000e5a580981 */ /* 0x000162000c1e1500 */
[----:B------:R-:W-:Y:S02]  /*39d0*/  IMAD R98, R98, 0x24, RZ ;  /* 0x0000002462627824 */ /* 0x000fe400078e02ff */
[----:B------:R-:W-:-:S05]  /*39e0*/  IMAD.WIDE R94, R94, 0x2, R148 ;  /* 0x000000025e5e7825 */ /* 0x000fca00078e0294 */
[----:B------:R1:W5:Y:S01]  /*39f0*/  @P1 LDG.E.U16 R180, desc[UR14][R94.64] ;  /* 0x0000000e5eb41981 */ /* 0x000362000c1e1500 */
[----:B0-----:R-:W-:Y:S01]  /*3a00*/  PRMT R90, RZ, 0x7610, R90 ;  /* 0x00007610ff5a7816 */ /* 0x001fe2000000005a */
[----:B------:R-:W-:Y:S02]  /*3a10*/  IMAD R100, R100, 0x27, RZ ;  /* 0x0000002764647824 */ /* 0x000fe400078e02ff */
[--C-:B-1----:R-:W-:Y:S01]  /*3a20*/  IMAD.WIDE R94, R98, 0x2, R148.reuse ;  /* 0x00000002625e7825 */ /* 0x102fe200078e0294 */
[----:B------:R-:W-:Y:S01]  /*3a30*/  ISETP.GT.AND P3, PT, R5, 0x23, PT ;  /* 0x000000230500780c */ /* 0x000fe20003f64270 */
[----:B------:R-:W0:Y:S03]  /*3a40*/  LDC R98, c[0x0][0x238] ;  /* 0x00008e00ff627b82 */ /* 0x000e260000000800 */
[----:B------:R1:W5:Y:S02]  /*3a50*/  @P2 LDG.E.U16 R90, desc[UR14][R94.64] ;  /* 0x0000000e5e5a2981 */ /* 0x000364000c1e1500 */
[----:B-1----:R-:W-:-:S03]  /*3a60*/  IMAD.WIDE R94, R100, 0x2, R148 ;  /* 0x00000002645e7825 */ /* 0x002fc600078e0294 */
[----:B------:R-:W1:Y:S01]  /*3a70*/  LDC R100, c[0x0][0x238] ;  /* 0x00008e00ff647b82 */ /* 0x000e620000000800 */
[----:B------:R-:W-:Y:S01]  /*3a80*/  IMAD R96, R96, 0x23, RZ ;  /* 0x0000002360607824 */ /* 0x000fe200078e02ff */
[----:B------:R-:W-:Y:S02]  /*3a90*/  ISETP.GT.AND P1, PT, R5, 0x25, PT ;  /* 0x000000250500780c */ /* 0x000fe40003f24270 */
[----:B------:R-:W-:Y:S01]  /*3aa0*/  PRMT R89, RZ, 0x7610, R89 ;  /* 0x00007610ff597816 */ /* 0x000fe20000000059 */
[----:B------:R-:W-:Y:S01]  /*3ab0*/  IMAD.WIDE R96, R96, 0x2, R148 ;  /* 0x0000000260607825 */ /* 0x000fe200078e0294 */
[----:B------:R-:W-:-:S03]  /*3ac0*/  PRMT R91, RZ, 0x7610, R91 ;  /* 0x00007610ff5b7816 */ /* 0x000fc6000000005b */
[----:B------:R-:W-:Y:S01]  /*3ad0*/  IMAD R99, R99, 0x25, RZ ;  /* 0x0000002563637824 */ /* 0x000fe200078e02ff */
[----:B------:R4:W5:Y:S03]  /*3ae0*/  @P3 LDG.E.U16 R89, desc[UR14][R96.64] ;  /* 0x0000000e60593981 */ /* 0x000966000c1e1500 */
[----:B----4-:R-:W-:-:S04]  /*3af0*/  IMAD.WIDE R96, R99, 0x2, R148 ;  /* 0x0000000263607825 */ /* 0x010fc800078e0294 */
[----:B-1----:R-:W-:Y:S01]  /*3b00*/  IMAD R100, R100, 0x29, RZ ;  /* 0x0000002964647824 */ /* 0x002fe200078e02ff */
[----:B------:R1:W4:Y:S03]  /*3b10*/  @P1 LDG.E.U16 R91, desc[UR14][R96.64] ;  /* 0x0000000e605b1981 */ /* 0x000326000c1e1500 */
[----:B-1----:R-:W-:Y:S02]  /*3b20*/  IMAD.WIDE R96, R100, 0x2, R148 ;  /* 0x0000000264607825 */ /* 0x002fe400078e0294 */
[----:B------:R-:W1:Y:S01]  /*3b30*/  LDC R100, c[0x0][0x238] ;  /* 0x00008e00ff647b82 */ /* 0x000e620000000800 */
[C---:B------:R-:W-:Y:S02]  /*3b40*/  ISETP.GT.AND P0, PT, R5.reuse, 0x29, PT ;  /* 0x000000290500780c */ /* 0x040fe40003f04270 */
[----:B------:R-:W-:Y:S01]  /*3b50*/  ISETP.GT.AND P3, PT, R5, 0x26, PT ;  /* 0x000000260500780c */ /* 0x000fe20003f64270 */
[----:B0-----:R-:W-:Y:S01]  /*3b60*/  IMAD R98, R98, 0x26, RZ ;  /* 0x0000002662627824 */ /* 0x001fe200078e02ff */
[----:B------:R-:W-:Y:S01]  /*3b70*/  PRMT R187, RZ, 0x7610, R187 ;  /* 0x00007610ffbb7816 */ /* 0x000fe200000000bb */
[----:B------:R-:W-:Y:S01]  /*3b80*/  IMAD R101, R101, 0x2a, RZ ;  /* 0x0000002a65657824 */ /* 0x000fe200078e02ff */
[----:B------:R-:W-:Y:S01]  /*3b90*/  PRMT R92, RZ, 0x7610, R92 ;  /* 0x00007610ff5c7816 */ /* 0x000fe2000000005c */
[----:B------:R-:W-:Y:S01]  /*3ba0*/  IMAD.WIDE R98, R98, 0x2, R148 ;  /* 0x0000000262627825 */ /* 0x000fe200078e0294 */
[----:B------:R-:W-:-:S05]  /*3bb0*/  ISETP.GT.AND P4, PT, R5, 0x27, PT ;  /* 0x000000270500780c */ /* 0x000fca0003f84270 */
[----:B------:R0:W4:Y:S04]  /*3bc0*/  @P0 LDG.E.U16 R187, desc[UR14][R96.64] ;  /* 0x0000000e60bb0981 */ /* 0x000128000c1e1500 */
[----:B------:R2:W4:Y:S01]  /*3bd0*/  @P3 LDG.E.U16 R92, desc[UR14][R98.64] ;  /* 0x0000000e625c3981 */ /* 0x000522000c1e1500 */
[----:B-1----:R-:W-:Y:S02]  /*3be0*/  IMAD R100, R100, 0x39, RZ ;  /* 0x0000003964647824 */ /* 0x002fe400078e02ff */
[--C-:B0-----:R-:W-:Y:S02]  /*3bf0*/  IMAD.WIDE R96, R101, 0x2, R148.reuse ;  /* 0x0000000265607825 */ /* 0x101fe400078e0294 */
[----:B------:R-:W0:Y:S02]  /*3c00*/  LDC R101, c[0x0][0x238] ;  /* 0x00008e00ff657b82 */ /* 0x000e240000000800 */
[----:B--2---:R-:W-:-:S06]  /*3c10*/  IMAD.WIDE R98, R100, 0x2, R148 ;  /* 0x0000000264627825 */ /* 0x004fcc00078e0294 */
[----:B------:R-:W1:Y:S01]  /*3c20*/  LDC R100, c[0x0][0x238] ;  /* 0x00008e00ff647b82 */ /* 0x000e620000000800 */
[----:B------:R-:W-:Y:S02]  /*3c30*/  PRMT R93, RZ, 0x7610, R93 ;  /* 0x00007610ff5d7816 */ /* 0x000fe4000000005d */
[----:B------:R-:W-:-:S04]  /*3c40*/  ISETP.GT.AND P1, PT, R5, 0x2a, PT ;  /* 0x0000002a0500780c */ /* 0x000fc80003f24270 */
[----:B------:R-:W2:Y:S01]  /*3c50*/  @P4 LDG.E.U16 R93, desc[UR14][R94.64] ;  /* 0x0000000e5e5d4981 */ /* 0x000ea2000c1e1500 */
[----:B------:R-:W-:Y:S02]  /*3c60*/  ISETP.GT.AND P4, PT, R5, 0x39, PT ;  /* 0x000000390500780c */ /* 0x000fe40003f84270 */
[----:B------:R-:W-:Y:S02]  /*3c70*/  PRMT R182, RZ, 0x7610, R182 ;  /* 0x00007610ffb67816 */ /* 0x000fe400000000b6 */
[----:B------:R-:W-:Y:S01]  /*3c80*/  PRMT R183, RZ, 0x7610, R183 ;  /* 0x00007610ffb77816 */ /* 0x000fe200000000b7 */
[----:B0-----:R-:W-:-:S03]  /*3c90*/  IMAD R101, R101, 0x2b, RZ ;  /* 0x0000002b65657824 */ /* 0x001fc600078e02ff */
[----:B------:R0:W2:Y:S01]  /*3ca0*/  @P1 LDG.E.U16 R182, desc[UR14][R96.64] ;  /* 0x0000000e60b61981 */ /* 0x0000a2000c1e1500 */
[----:B------:R-:W-:-:S04]  /*3cb0*/  IMAD R102, R102, 0x31, RZ ;  /* 0x0000003166667824 */ /* 0x000fc800078e02ff */
[----:B------:R0:W2:Y:S01]  /*3cc0*/  @P4 LDG.E.U16 R183, desc[UR14][R98.64] ;  /* 0x0000000e62b74981 */ /* 0x0000a2000c1e1500 */
[----:B-1----:R-:W-:Y:S02]  /*3cd0*/  IMAD R100, R100, 0x2c, RZ ;  /* 0x0000002c64647824 */ /* 0x002fe400078e02ff */
[--C-:B0-----:R-:W-:Y:S02]  /*3ce0*/  IMAD.WIDE R96, R101, 0x2, R148.reuse ;  /* 0x0000000265607825 */ /* 0x101fe400078e0294 */
[----:B------:R-:W0:Y:S02]  /*3cf0*/  LDC R101, c[0x0][0x238] ;  /* 0x00008e00ff657b82 */ /* 0x000e240000000800 */
[----:B------:R-:W-:-:S06]  /*3d00*/  IMAD.WIDE R98, R100, 0x2, R148 ;  /* 0x0000000264627825 */ /* 0x000fcc00078e0294 */
[----:B------:R-:W1:Y:S01]  /*3d10*/  LDC R100, c[0x0][0x238] ;  /* 0x00008e00ff647b82 */ /* 0x000e620000000800 */
[----:B------:R-:W-:Y:S01]  /*3d20*/  IMAD.WIDE R94, R102, 0x2, R148 ;  /* 0x00000002665e7825 */ /* 0x000fe200078e0294 */
[----:B------:R-:W-:-:S06]  /*3d30*/  ISETP.GT.AND P3, PT, R5, 0x31, PT ;  /* 0x000000310500780c */ /* 0x000fcc0003f64270 */
[----:B------:R-:W3:Y:S01]  /*3d40*/  LDC R102, c[0x0][0x238] ;  /* 0x00008e00ff667b82 */ /* 0x000ee20000000800 */
[C---:B------:R-:W-:Y:S02]  /*3d50*/  ISETP.GT.AND P0, PT, R5.reuse, 0x2b, PT ;  /* 0x0000002b0500780c */ /* 0x040fe40003f04270 */
[----:B------:R-:W-:Y:S02]  /*3d60*/  PRMT R185, RZ, 0x7610, R185 ;  /* 0x00007610ffb97816 */ /* 0x000fe400000000b9 */
[----:B------:R-:W-:-:S04]  /*3d70*/  ISETP.GT.AND P2, PT, R5, 0x2c, PT ;  /* 0x0000002c0500780c */ /* 0x000fc80003f44270 */
[----:B------:R0:W2:Y:S01]  /*3d80*/  @P3 LDG.E.U16 R185, desc[UR14][R94.64] ;  /* 0x0000000e5eb93981 */ /* 0x0000a2000c1e1500 */
[----:B------:R-:W-:Y:S01]  /*3d90*/  ISETP.GT.AND P3, PT, R5, 0x2e, PT ;  /* 0x0000002e0500780c */ /* 0x000fe20003f64270 */
[----:B0-----:R-:W-:Y:S01]  /*3da0*/  IMAD R101, R101, 0x2d, RZ ;  /* 0x0000002d65657824 */ /* 0x001fe200078e02ff */
[----:B------:R-:W-:Y:S02]  /*3db0*/  PRMT R94, RZ, 0x7610, R94 ;  /* 0x00007610ff5e7816 */ /* 0x000fe4000000005e */
[----:B------:R-:W-:Y:S01]  /*3dc0*/  PRMT R95, RZ, 0x7610, R95 ;  /* 0x00007610ff5f7816 */ /* 0x000fe2000000005f */
[----:B-1----:R-:W-:-:S03]  /*3dd0*/  IMAD R100, R100, 0x2e, RZ ;  /* 0x0000002e64647824 */ /* 0x002fc600078e02ff */
[----:B------:R0:W2:Y:S01]  /*3de0*/  @P0 LDG.E.U16 R94, desc[UR14][R96.64] ;  /* 0x0000000e605e0981 */ /* 0x0000a2000c1e1500 */
[----:B---3--:R-:W-:-:S03]  /*3df0*/  IMAD R102, R102, 0x2f, RZ ;  /* 0x0000002f66667824 */ /* 0x008fc600078e02ff */
[----:B------:R1:W3:Y:S01]  /*3e00*/  @P2 LDG.E.U16 R95, desc[UR14][R98.64] ;  /* 0x0000000e625f2981 */ /* 0x0002e2000c1e1500 */
[----:B0-----:R-:W-:Y:S01]  /*3e10*/  PRMT R97, RZ, 0x7610, R97 ;  /* 0x00007610ff617816 */ /* 0x001fe20000000061 */
[----:B-1----:R-:W-:-:S04]  /*3e20*/  IMAD.WIDE R98, R101, 0x2, R148 ;  /* 0x0000000265627825 */ /* 0x002fc800078e0294 */
[----:B------:R-:W-:-:S05]  /*3e30*/  IMAD.WIDE R100, R100, 0x2, R148 ;  /* 0x0000000264647825 */ /* 0x000fca00078e0294 */
[----:B------:R0:W3:Y:S01]  /*3e40*/  @P3 LDG.E.U16 R97, desc[UR14][R100.64] ;  /* 0x0000000e64613981 */ /* 0x0000e2000c1e1500 */
[C---:B------:R-:W-:Y:S01]  /*3e50*/  ISETP.GT.AND P1, PT, R5.reuse, 0x2d, PT ;  /* 0x0000002d0500780c */ /* 0x040fe20003f24270 */
[----:B0-----:R-:W-:Y:S02]  /*3e60*/  IMAD.WIDE R100, R102, 0x2, R148 ;  /* 0x0000000266647825 */ /* 0x001fe400078e0294 */
[----:B------:R-:W0:Y:S01]  /*3e70*/  LDC R102, c[0x0][0x238] ;  /* 0x00008e00ff667b82 */ /* 0x000e220000000800 */
[----:B------:R-:W-:Y:S02]  /*3e80*/  ISETP.GT.AND P0, PT, R5, 0x2f, PT ;  /* 0x0000002f0500780c */ /* 0x000fe40003f04270 */
[----:B------:R-:W-:-:S07]  /*3e90*/  PRMT R96, RZ, 0x7610, R96 ;  /* 0x00007610ff607816 */ /* 0x000fce0000000060 */
[----:B------:R1:W3:Y:S02]  /*3ea0*/  @P1 LDG.E.U16 R96, desc[UR14][R98.64] ;  /* 0x0000000e62601981 */ /* 0x0002e4000c1e1500 */
[----:B-1----:R-:W-:Y:S01]  /*3eb0*/  PRMT R98, RZ, 0x7610, R98 ;  /* 0x00007610ff627816 */ /* 0x002fe20000000062 */
[----:B0-----:R-:W-:-:S05]  /*3ec0*/  IMAD R102, R102, 0x32, RZ ;  /* 0x0000003266667824 */ /* 0x001fca00078e02ff */
[----:B------:R0:W3:Y:S02]  /*3ed0*/  @P0 LDG.E.U16 R98, desc[UR14][R100.64] ;  /* 0x0000000e64620981 */ /* 0x0000e4000c1e1500 */
[----:B0-----:R-:W-:Y:S02]  /*3ee0*/  IMAD.WIDE R100, R102, 0x2, R148 ;  /* 0x0000000266647825 */ /* 0x001fe400078e0294 */
[----:B------:R-:W0:Y:S01]  /*3ef0*/  LDC R102, c[0x0][0x238] ;  /* 0x00008e00ff667b82 */ /* 0x000e220000000800 */
[----:B------:R-:W-:Y:S02]  /*3f00*/  ISETP.GT.AND P1, PT, R5, 0x32, PT ;  /* 0x000000320500780c */ /* 0x000fe40003f24270 */
[----:B------:R-:W-:-:S11]  /*3f10*/  PRMT R184, RZ, 0x7610, R184 ;  /* 0x00007610ffb87816 */ /* 0x000fd600000000b8 */
[----:B------:R1:W3:Y:S01]  /*3f20*/  @P1 LDG.E.U16 R184, desc[UR14][R100.64] ;  /* 0x0000000e64b81981 */ /* 0x0002e2000c1e1500 */
[----:B0-----:R-:W-:-:S04]  /*3f30*/  IMAD R102, R102, 0x33, RZ ;  /* 0x0000003366667824 */ /* 0x001fc800078e02ff */
[----:B-1----:R-:W-:Y:S02]  /*3f40*/  IMAD.WIDE R100, R102, 0x2, R148 ;  /* 0x0000000266647825 */ /* 0x002fe400078e0294 */
[----:B------:R-:W0:Y:S01]  /*3f50*/  LDC R102, c[0x0][0x238] ;  /* 0x00008e00ff667b82 */ /* 0x000e220000000800 */
[C---:B------:R-:W-:Y:S02]  /*3f60*/  ISETP.GT.AND P0, PT, R5.reuse, 0x33, PT ;  /* 0x000000330500780c */ /* 0x040fe40003f04270 */
[----:B------:R-:W-:Y:S02]  /*3f70*/  ISETP.GT.AND P1, PT, R5, 0x34, PT ;  /* 0x000000340500780c */ /* 0x000fe40003f24270 */
[----:B------:R-:W-:Y:S01]  /*3f80*/  PRMT R99, RZ, 0x7610, R99 ;  /* 0x00007610ff637816 */ /* 0x000fe20000000063 */
[----:B------:R-:W-:-:S08]  /*3f90*/  IMAD R104, R104, 0x35, RZ ;  /* 0x0000003568687824 */ /* 0x000fd000078e02ff */
[----:B------:R1:W3:Y:S01]  /*3fa0*/  @P0 LDG.E.U16 R99, desc[UR14][R100.64] ;  /* 0x0000000e64630981 */ /* 0x0002e2000c1e1500 */
[----:B0-----:R-:W-:Y:S01]  /*3fb0*/  IMAD R102, R102, 0x34, RZ ;  /* 0x0000003466667824 */ /* 0x001fe200078e02ff */
[----:B-1----:R-:W-:-:S03]  /*3fc0*/  PRMT R100, RZ, 0x7610, R100 ;  /* 0x00007610ff647816 */ /* 0x002fc60000000064 */
[----:B------:R-:W-:-:S05]  /*3fd0*/  IMAD.WIDE R102, R102, 0x2, R148 ;  /* 0x0000000266667825 */ /* 0x000fca00078e0294 */
[----:B------:R0:W3:Y:S02]  /*3fe0*/  @P1 LDG.E.U16 R100, desc[UR14][R102.64] ;  /* 0x0000000e66641981 */ /* 0x0000e4000c1e1500 */
[----:B0-----:R-:W-:Y:S02]  /*3ff0*/  IMAD.WIDE R102, R104, 0x2, R148 ;  /* 0x0000000268667825 */ /* 0x001fe400078e0294 */
        /* <DEDUP_REMOVED lines=42> */
[----:B------:R-:W-:-:S09]  /*42a0*/  PRMT R107, RZ, 0x7610, R107 ;  /* 0x00007610ff6b7816 */ /* 0x000fd2000000006b */
[----:B------:R1:W3:Y:S01]  /*42b0*/  @P0 LDG.E.U16 R107, desc[UR14][R108.64] ;  /* 0x0000000e6c6b0981 */ /* 0x0002e2000c1e1500 */
[----:B0-----:R-:W-:Y:S01]  /*42c0*/  IMAD R110, R110, 0x3f, RZ ;  /* 0x0000003f6e6e7824 */ /* 0x001fe200078e02ff */
[----:B-1----:R-:W-:-:S03]  /*42d0*/  PRMT R108, RZ, 0x7610, R108 ;  /* 0x00007610ff6c7816 */ /* 0x002fc6000000006c */
[----:B------:R-:W-:-:S05]  /*42e0*/  IMAD.WIDE R110, R110, 0x2, R148 ;  /* 0x000000026e6e7825 */ /* 0x000fca00078e0294 */
[----:B------:R0:W3:Y:S01]  /*42f0*/  @P1 LDG.E.U16 R108, desc[UR14][R110.64] ;  /* 0x0000000e6e6c1981 */ /* 0x0000e2000c1e1500 */
[----:B------:R-:W-:Y:S01]  /*4300*/  BAR.SYNC.DEFER_BLOCKING 0x0 ;  /* 0x0000000000007b1d */ /* 0x000fe20000010000 */
[----:B------:R-:W-:Y:S02]  /*4310*/  ISETP.GE.AND P0, PT, R4, R5, PT ;  /* 0x000000050400720c */ /* 0x000fe40003f06270 */
[----:B------:R-:W-:Y:S01]  /*4320*/  PRMT R109, RZ, 0x7610, R109 ;  /* 0x00007610ff6d7816 */ /* 0x000fe2000000006d */
[----:B0-----:R-:W-:-:S04]  /*4330*/  IMAD.WIDE R110, R198, 0x2, R154 ;  /* 0x00000002c66e7825 */ /* 0x001fc800078e029a */
[----:B------:R-:W-:-:S06]  /*4340*/  IMAD.WIDE R112, R198, 0x2, R156 ;  /* 0x00000002c6707825 */ /* 0x000fcc00078e029c */
[----:B------:R0:W3:Y:S02]  /*4350*/  @!P0 LDG.E.U16 R109, desc[UR14][R110.64] ;  /* 0x0000000e6e6d8981 */ /* 0x0000e4000c1e1500 */
[----:B0-----:R-:W-:Y:S02]  /*4360*/  PRMT R110, RZ, 0x7610, R110 ;  /* 0x00007610ff6e7816 */ /* 0x001fe4000000006e */
[----:B------:R-:W-:-:S04]  /*4370*/  PRMT R111, RZ, 0x7610, R111 ;  /* 0x00007610ff6f7816 */ /* 0x000fc8000000006f */
[----:B------:R0:W3:Y:S01]  /*4380*/  @!P0 LDG.E.U16 R110, desc[UR14][R112.64] ;  /* 0x0000000e706e8981 */ /* 0x0000e2000c1e1500 */
[----:B------:R-:W-:-:S04]  /*4390*/  IMAD.WIDE R114, R198, 0x2, R150 ;  /* 0x00000002c6727825 */ /* 0x000fc800078e0296 */
[----:B0-----:R-:W-:-:S05]  /*43a0*/  IMAD.WIDE R112, R198, 0x2, R152 ;  /* 0x00000002c6707825 */ /* 0x001fca00078e0298 */
[----:B------:R0:W3:Y:S01]  /*43b0*/  @!P0 LDG.E.U16 R111, desc[UR14][R112.64] ;  /* 0x0000000e706f8981 */ /* 0x0000e2000c1e1500 */
[----:B------:R-:W-:Y:S02]  /*43c0*/  LOP3.LUT R145, R145, R144, RZ, 0x3c, !PT ;  /* 0x0000009091917212 */ /* 0x000fe400078e3cff */
[----:B0-----:R-:W-:Y:S02]  /*43d0*/  PRMT R112, RZ, 0x7610, R112 ;  /* 0x00007610ff707816 */ /* 0x001fe40000000070 */
[----:B------:R-:W-:-:S04]  /*43e0*/  PRMT R113, RZ, 0x7610, R113 ;  /* 0x00007610ff717816 */ /* 0x000fc80000000071 */
[----:B------:R0:W3:Y:S01]  /*43f0*/  @!P0 LDG.E.U16 R112, desc[UR14][R114.64] ;  /* 0x0000000e72708981 */ /* 0x0000e2000c1e1500 */
[----:B------:R-:W-:Y:S01]  /*4400*/  LOP3.LUT R144, R145, R144, RZ, 0x3c, !PT ;  /* 0x0000009091907212 */ /* 0x000fe200078e3cff */
[----:B------:R-:W-:Y:S01]  /*4410*/  IMAD.WIDE R116, R198, 0x2, R146 ;  /* 0x00000002c6747825 */ /* 0x000fe200078e0292 */
[----:B------:R-:W-:-:S03]  /*4420*/  LOP3.LUT R143, R143, R142, RZ, 0x3c, !PT ;  /* 0x0000008e8f8f7212 */ /* 0x000fc600078e3cff */
[----:B0-----:R-:W-:Y:S01]  /*4430*/  IMAD.WIDE R114, R198, 0x2, R138 ;  /* 0x00000002c6727825 */ /* 0x001fe200078e028a */
[----:B------:R-:W-:-:S04]  /*4440*/  LOP3.LUT R145, R145, R144, RZ, 0x3c, !PT ;  /* 0x0000009091917212 */ /* 0x000fc800078e3cff */
[----:B------:R0:W3:Y:S01]  /*4450*/  @!P0 LDG.E.U16 R113, desc[UR14][R114.64] ;  /* 0x0000000e72718981 */ /* 0x0000e2000c1e1500 */
[----:B------:R-:W-:Y:S02]  /*4460*/  LOP3.LUT R142, R143, R142, RZ, 0x3c, !PT ;  /* 0x0000008e8f8e7212 */ /* 0x000fe400078e3cff */
[----:B0-----:R-:W-:Y:S02]  /*4470*/  PRMT R114, RZ, 0x7610, R114 ;  /* 0x00007610ff727816 */ /* 0x001fe40000000072 */
[----:B------:R-:W-:-:S04]  /*4480*/  PRMT R115, RZ, 0x7610, R115 ;  /* 0x00007610ff737816 */ /* 0x000fc80000000073 */
[----:B------:R0:W3:Y:S01]  /*4490*/  @!P0 LDG.E.U16 R114, desc[UR14][R116.64] ;  /* 0x0000000e74728981 */ /* 0x0000e2000c1e1500 */
[----:B------:R-:W-:Y:S02]  /*44a0*/  LOP3.LUT R143, R143, R142, RZ, 0x3c, !PT ;  /* 0x0000008e8f8f7212 */ /* 0x000fe400078e3cff */
[----:B------:R-:W-:Y:S01]  /*44b0*/  LOP3.LUT R141, R141, R140, RZ, 0x3c, !PT ;  /* 0x0000008c8d8d7212 */ /* 0x000fe200078e3cff */
[----:B------:R-:W-:Y:S01]  /*44c0*/  STS.U16 [R2+UR12], R119 ;  /* 0x0000007702007988 */ /* 0x000fe2000800040c */
[----:B0-----:R-:W-:-:S03]  /*44d0*/  IMAD.WIDE R116, R198, 0x2, R144 ;  /* 0x00000002c6747825 */ /* 0x001fc600078e0290 */
[----:B------:R0:W-:Y:S04]  /*44e0*/  STS.U16 [R2+UR12+0x400], R118 ;  /* 0x0004007602007988 */ /* 0x0001e8000800040c */
[----:B------:R1:W3:Y:S01]  /*44f0*/  @!P0 LDG.E.U16 R115, desc[UR14][R116.64] ;  /* 0x0000000e74738981 */ /* 0x0002e2000c1e1500 */
[----:B------:R-:W-:Y:S01]  /*4500*/  LOP3.LUT R140, R141, R140, RZ, 0x3c, !PT ;  /* 0x0000008c8d8c7212 */ /* 0x000fe200078e3cff */
[----:B0-----:R-:W-:Y:S01]  /*4510*/  IMAD.WIDE R118, R198, 0x2, R142 ;  /* 0x00000002c6767825 */ /* 0x001fe200078e028e */
[----:B-1----:R-:W-:Y:S02]  /*4520*/  PRMT R116, RZ, 0x7610, R116 ;  /* 0x00007610ff747816 */ /* 0x002fe40000000074 */
[----:B------:R-:W-:Y:S02]  /*4530*/  PRMT R117, RZ, 0x7610, R117 ;  /* 0x00007610ff757816 */ /* 0x000fe40000000075 */
[----:B------:R-:W-:-:S02]  /*4540*/  LOP3.LUT R137, R137, R136, RZ, 0x3c, !PT ;  /* 0x0000008889897212 */ /* 0x000fc400078e3cff */
[----:B------:R0:W3:Y:S01]  /*4550*/  @!P0 LDG.E.U16 R116, desc[UR14][R118.64] ;  /* 0x0000000e76748981 */ /* 0x0000e2000c1e1500 */
[----:B------:R-:W-:Y:S02]  /*4560*/  LOP3.LUT R141, R141, R140, RZ, 0x3c, !PT ;  /* 0x0000008c8d8d7212 */ /* 0x000fe400078e3cff */
[----:B------:R-:W-:Y:S01]  /*4570*/  LOP3.LUT R136, R137, R136, RZ, 0x3c, !PT ;  /* 0x0000008889887212 */ /* 0x000fe200078e3cff */
[----:B------:R-:W-:Y:S01]  /*4580*/  STS.U16 [R2+UR12+0x800], R121 ;  /* 0x0008007902007988 */ /* 0x000fe2000800040c */
[----:B0-----:R-:W-:-:S03]  /*4590*/  IMAD.WIDE R118, R198, 0x2, R130 ;  /* 0x00000002c6767825 */ /* 0x001fc600078e0282 */
[----:B------:R0:W-:Y:S01]  /*45a0*/  STS.U16 [R2+UR12+0xc00], R120 ;  /* 0x000c007802007988 */ /* 0x0001e2000800040c */
[----:B------:R-:W-:-:S03]  /*45b0*/  LOP3.LUT R135, R135, R134, RZ, 0x3c, !PT ;  /* 0x0000008687877212 */ /* 0x000fc600078e3cff */
[----:B------:R1:W3:Y:S01]  /*45c0*/  @!P0 LDG.E.U16 R117, desc[UR14][R118.64] ;  /* 0x0000000e76758981 */ /* 0x0002e2000c1e1500 */
[----:B------:R-:W-:Y:S01]  /*45d0*/  LOP3.LUT R137, R137, R136, RZ, 0x3c, !PT ;  /* 0x0000008889897212 */ /* 0x000fe200078e3cff */
[----:B0-----:R-:W-:Y:S01]  /*45e0*/  IMAD.WIDE R120, R198, 0x2, R140 ;  /* 0x00000002c6787825 */ /* 0x001fe200078e028c */
[----:B-1----:R-:W-:Y:S02]  /*45f0*/  PRMT R118, RZ, 0x7610, R118 ;  /* 0x00007610ff767816 */ /* 0x002fe40000000076 */
[----:B------:R-:W-:Y:S02]  /*4600*/  LOP3.LUT R134, R135, R134, RZ, 0x3c, !PT ;  /* 0x0000008687867212 */ /* 0x000fe400078e3cff */
[----:B------:R-:W-:Y:S02]  /*4610*/  PRMT R119, RZ, 0x7610, R119 ;  /* 0x00007610ff777816 */ /* 0x000fe40000000077 */
[----:B------:R0:W3:Y:S01]  /*4620*/  @!P0 LDG.E.U16 R118, desc[UR14][R120.64] ;  /* 0x0000000e78768981 */ /* 0x0000e2000c1e1500 */
[----:B------:R-:W-:-:S02]  /*4630*/  LOP3.LUT R125, R125, R124, RZ, 0x3c, !PT ;  /* 0x0000007c7d7d7212 */ /* 0x000fc400078e3cff */
[----:B------:R-:W-:Y:S02]  /*4640*/  LOP3.LUT R135, R135, R134, RZ, 0x3c, !PT ;  /* 0x0000008687877212 */ /* 0x000fe400078e3cff */
[----:B------:R-:W-:Y:S01]  /*4650*/  LOP3.LUT R124, R125, R124, RZ, 0x3c, !PT ;  /* 0x0000007c7d7c7212 */ /* 0x000fe200078e3cff */
[----:B0-----:R-:W-:Y:S01]  /*4660*/  IMAD.WIDE R120, R198, 0x2, R136 ;  /* 0x00000002c6787825 */ /* 0x001fe200078e0288 */
[----:B------:R-:W-:Y:S01]  /*4670*/  STS.U16 [R2+UR12+0x1000], R123 ;  /* 0x0010007b02007988 */ /* 0x000fe2000800040c */
[----:B------:R-:W-:-:S03]  /*4680*/  LOP3.LUT R133, R133, R132, RZ, 0x3c, !PT ;  /* 0x0000008485857212 */ /* 0x000fc600078e3cff */
[----:B------:R0:W3:Y:S01]  /*4690*/  @!P0 LDG.E.U16 R119, desc[UR14][R120.64] ;  /* 0x0000000e78778981 */ /* 0x0000e2000c1e1500 */
[----:B------:R-:W-:-:S03]  /*46a0*/  LOP3.LUT R125, R125, R124, RZ, 0x3c, !PT ;  /* 0x0000007c7d7d7212 */ /* 0x000fc600078e3cff */
[----:B------:R1:W-:Y:S01]  /*46b0*/  STS.U16 [R2+UR12+0x1400], R122 ;  /* 0x0014007a02007988 */ /* 0x0003e2000800040c */
[----:B------:R-:W-:Y:S02]  /*46c0*/  LOP3.LUT R132, R133, R132, RZ, 0x3c, !PT ;  /* 0x0000008485847212 */ /* 0x000fe400078e3cff */
[----:B0-----:R-:W-:Y:S01]  /*46d0*/  PRMT R120, RZ, 0x7610, R120 ;  /* 0x00007610ff787816 */ /* 0x001fe20000000078 */
[----:B-1----:R-:W-:Y:S01]  /*46e0*/  IMAD.WIDE R122, R198, 0x2, R134 ;  /* 0x00000002c67a7825 */ /* 0x002fe200078e0286 */
[----:B------:R-:W-:-:S04]  /*46f0*/  PRMT R121, RZ, 0x7610, R121 ;  /* 0x00007610ff797816 */ /* 0x000fc80000000079 */
[----:B------:R0:W3:Y:S01]  /*4700*/  @!P0 LDG.E.U16 R120, desc[UR14][R122.64] ;  /* 0x0000000e7a788981 */ /* 0x0000e2000c1e1500 */
[----:B------:R-:W-:-:S03]  /*4710*/  LOP3.LUT R133, R133, R132, RZ, 0x3c, !PT ;  /* 0x0000008485857212 */ /* 0x000fc600078e3cff */
[----:B------:R-:W-:Y:S01]  /*4720*/  STS.U16 [R2+UR12+0x1800], R127 ;  /* 0x0018007f02007988 */ /* 0x000fe2000800040c */
[----:B0-----:R-:W-:-:S03]  /*4730*/  IMAD.WIDE R122, R198, 0x2, R124 ;  /* 0x00000002c67a7825 */ /* 0x001fc600078e027c */
[----:B------:R0:W-:Y:S04]  /*4740*/  STS.U16 [R2+UR12+0x1c00], R126 ;  /* 0x001c007e02007988 */ /* 0x0001e8000800040c */
[----:B------:R1:W3:Y:S04]  /*4750*/  @!P0 LDG.E.U16 R121, desc[UR14][R122.64] ;  /* 0x0000000e7a798981 */ /* 0x0002e8000c1e1500 */
[----:B------:R5:W-:Y:S01]  /*4760*/  STS.U16 [R226+UR12+0x80], R129 ;  /* 0x00008081e2007988 */ /* 0x000be2000800040c */
[----:B0-----:R-:W-:Y:S01]  /*4770*/  IMAD.WIDE R126, R198, 0x2, R132 ;  /* 0x00000002c67e7825 */ /* 0x001fe200078e0284 */
[----:B-1----:R-:W-:-:S03]  /*4780*/  PRMT R122, RZ, 0x7610, R122 ;  /* 0x00007610ff7a7816 */ /* 0x002fc6000000007a */
[----:B-----5:R-:W-:Y:S02]  /*4790*/  IMAD.MOV.U32 R129, RZ, RZ, R128 ;  /* 0x000000ffff817224 */ /* 0x020fe400078e0080 */
[----:B------:R-:W-:Y:S01]  /*47a0*/  IMAD.MOV.U32 R128, RZ, RZ, R194 ;  /* 0x000000ffff807224 */ /* 0x000fe200078e00c2 */
[----:B------:R0:W5:Y:S01]  /*47b0*/  @!P0 LDG.E.U16 R122, desc[UR14][R126.64] ;  /* 0x0000000e7e7a8981 */ /* 0x000162000c1e1500 */
[----:B------:R-:W-:Y:S02]  /*47c0*/  PRMT R123, RZ, 0x7610, R123 ;  /* 0x00007610ff7b7816 */ /* 0x000fe4000000007b */
[----:B0-----:R-:W-:Y:S01]  /*47d0*/  IMAD.WIDE R126, R198, 0x2, R128 ;  /* 0x00000002c67e7825 */ /* 0x001fe200078e0280 */
[----:B------:R0:W-:Y:S04]  /*47e0*/  STS.U16 [R226+UR12+0x480], R192 ;  /* 0x000480c0e2007988 */ /* 0x0001e8000800040c */
[----:B------:R1:W5:Y:S01]  /*47f0*/  @!P0 LDG.E.U16 R123, desc[UR14][R126.64] ;  /* 0x0000000e7e7b8981 */ /* 0x000362000c1e1500 */
[----:B0-----:R-:W-:Y:S01]  /*4800*/  PRMT R192, RZ, 0x7610, R192 ;  /* 0x00007610ffc07816 */ /* 0x001fe200000000c0 */
[----:B-1----:R-:W-:-:S02]  /*4810*/  IMAD.MOV.U32 R126, RZ, RZ, R158 ;  /* 0x000000ffff7e7224 */ /* 0x002fc400078e009e */
[----:B------:R-:W-:Y:S02]  /*4820*/  IMAD.MOV.U32 R127, RZ, RZ, R159 ;  /* 0x000000ffff7f7224 */ /* 0x000fe400078e009f */
[C---:B------:R-:W-:Y:S01]  /*4830*/  IMAD.WIDE R158, R198.reuse, 0x2, R126 ;  /* 0x00000002c69e7825 */ /* 0x040fe200078e027e */
[----:B------:R0:W-:Y:S04]  /*4840*/  STS.U16 [R226+UR12+0x880], R161 ;  /* 0x000880a1e2007988 */ /* 0x0001e8000800040c */
[----:B------:R1:W5:Y:S02]  /*4850*/  @!P0 LDG.E.U16 R192, desc[UR14][R158.64] ;  /* 0x0000000e9ec08981 */ /* 0x000364000c1e1500 */
[--C-:B-1----:R-:W-:Y:S02]  /*4860*/  IMAD.MOV.U32 R158, RZ, RZ, R193.reuse ;  /* 0x000000ffff9e7224 */ /* 0x102fe400078e00c1 */
[----:B------:R-:W-:Y:S01]  /*4870*/  IMAD.MOV.U32 R159, RZ, RZ, R160 ;  /* 0x000000ffff9f7224 */ /* 0x000fe200078e00a0 */
[----:B------:R-:W-:Y:S01]  /*4880*/  PRMT R193, RZ, 0x7610, R193 ;  /* 0x00007610ffc17816 */ /* 0x000fe200000000c1 */
[----:B0-----:R-:W-:Y:S01]  /*4890*/  IMAD.WIDE R160, R198, 0x2, R158 ;  /* 0x00000002c6a07825 */ /* 0x001fe200078e029e */
[----:B------:R0:W-:Y:S04]  /*48a0*/  STS.U16 [R226+UR12+0xc80], R163 ;  /* 0x000c80a3e2007988 */ /* 0x0001e8000800040c */
[----:B------:R1:W5:Y:S01]  /*48b0*/  @!P0 LDG.E.U16 R193, desc[UR14][R160.64] ;  /* 0x0000000ea0c18981 */ /* 0x000362000c1e1500 */
[----:B------:R-:W-:Y:S01]  /*48c0*/  PRMT R194, RZ, 0x7610, R194 ;  /* 0x00007610ffc27816 */ /* 0x000fe200000000c2 */
[----:B-1----:R-:W-:-:S02]  /*48d0*/  IMAD.MOV.U32 R160, RZ, RZ, R191 ;  /* 0x000000ffffa07224 */ /* 0x002fc400078e00bf */
[----:B------:R-:W-:Y:S02]  /*48e0*/  IMAD.MOV.U32 R161, RZ, RZ, R162 ;  /* 0x000000ffffa17224 */ /* 0x000fe400078e00a2 */
[----:B0-----:R-:W-:Y:S01]  /*48f0*/  IMAD.WIDE R162, R198, 0x2, R160 ;  /* 0x00000002c6a27825 */ /* 0x001fe200078e02a0 */
[----:B------:R0:W-:Y:S04]  /*4900*/  STS.U16 [R226+UR12+0x1080], R165 ;  /* 0x001080a5e2007988 */ /* 0x0001e8000800040c */
[----:B------:R1:W5:Y:S01]  /*4910*/  @!P0 LDG.E.U16 R194, desc[UR14][R162.64] ;  /* 0x0000000ea2c28981 */ /* 0x000362000c1e1500 */
[----:B------:R-:W-:Y:S01]  /*4920*/  PRMT R202, RZ, 0x7610, R202 ;  /* 0x00007610ffca7816 */ /* 0x000fe200000000ca */
[----:B-1----:R-:W-:Y:S02]  /*4930*/  IMAD.MOV.U32 R162, RZ, RZ, R189 ;  /* 0x000000ffffa27224 */ /* 0x002fe400078e00bd */
[----:B------:R-:W-:-:S02]  /*4940*/  IMAD.MOV.U32 R163, RZ, RZ, R164 ;  /* 0x000000ffffa37224 */ /* 0x000fc400078e00a4 */
[----:B0-----:R-:W-:Y:S01]  /*4950*/  IMAD.WIDE R164, R198, 0x2, R162 ;  /* 0x00000002c6a47825 */ /* 0x001fe200078e02a2 */
[----:B------:R-:W-:-:S04]  /*4960*/  PRMT R207, RZ, 0x7610, R207 ;  /* 0x00007610ffcf7816 */ /* 0x000fc800000000cf */
[----:B------:R0:W5:Y:S02]  /*4970*/  @!P0 LDG.E.U16 R202, desc[UR14][R164.64] ;  /* 0x0000000ea4ca8981 */ /* 0x000164000c1e1500 */
[----:B0-----:R-:W-:Y:S02]  /*4980*/  IMAD.MOV.U32 R164, RZ, RZ, R167 ;  /* 0x000000ffffa47224 */ /* 0x001fe400078e00a7 */
[----:B------:R-:W-:Y:S02]  /*4990*/  IMAD.MOV.U32 R165, RZ, RZ, R166 ;  /* 0x000000ffffa57224 */ /* 0x000fe400078e00a6 */
[----:B------:R-:W-:Y:S01]  /*49a0*/  IMAD.WIDE R166, R198, 0x2, R164 ;  /* 0x00000002c6a67825 */ /* 0x000fe200078e02a4 */
        /* <DEDUP_REMOVED lines=20> */
[----:B----4-:R-:W-:Y:S04]  /*4af0*/  STS.U16 [R226+UR12+0x1480], R187 ;  /* 0x001480bbe2007988 */ /* 0x010fe8000800040c */
[----:B------:R0:W4:Y:S04]  /*4b00*/  @!P0 LDG.E.U16 R227, desc[UR14][R174.64] ;  /* 0x0000000eaee38981 */ /* 0x000128000c1e1500 */
[----:B--2---:R-:W-:Y:S04]  /*4b10*/  STS.U16 [R226+UR12+0x1880], R185 ;  /* 0x001880b9e2007988 */ /* 0x004fe8000800040c */
[----:B------:R-:W-:Y:S01]  /*4b20*/  STS.U16 [R226+UR12+0x1c80], R183 ;  /* 0x001c80b7e2007988 */ /* 0x000fe2000800040c */
[----:B0-----:R-:W-:-:S02]  /*4b30*/  IMAD.MOV.U32 R174, RZ, RZ, R195 ;  /* 0x000000ffffae7224 */ /* 0x001fc400078e00c3 */
[----:B------:R-:W-:Y:S01]  /*4b40*/  IMAD.MOV.U32 R175, RZ, RZ, R176 ;  /* 0x000000ffffaf7224 */ /* 0x000fe200078e00b0 */
[----:B------:R0:W-:Y:S01]  /*4b50*/  STS.U16 [R225+UR12+0x900], R177 ;  /* 0x000900b1e1007988 */ /* 0x0001e2000800040c */
[----:B------:R-:W-:Y:S01]  /*4b60*/  PRMT R195, RZ, 0x7610, R195 ;  /* 0x00007610ffc37816 */ /* 0x000fe200000000c3 */
[----:B0-----:R-:W-:Y:S02]  /*4b70*/  IMAD.WIDE R176, R198, 0x2, R174 ;  /* 0x00000002c6b07825 */ /* 0x001fe400078e02ae */
[----:B------:R-:W-:Y:S04]  /*4b80*/  STS.U16 [R225+UR12+0x500], R179 ;  /* 0x000500b3e1007988 */ /* 0x000fe8000800040c */
[----:B------:R0:W2:Y:S04]  /*4b90*/  @!P0 LDG.E.U16 R195, desc[UR14][R176.64] ;  /* 0x0000000eb0c38981 */ /* 0x0000a8000c1e1500 */
[----:B------:R1:W-:Y:S01]  /*4ba0*/  STS.U16 [R225+UR12+0xd00], R178 ;  /* 0x000d00b2e1007988 */ /* 0x0003e2000800040c */
[----:B0-----:R-:W-:-:S02]  /*4bb0*/  IMAD.MOV.U32 R176, RZ, RZ, R197 ;  /* 0x000000ffffb07224 */ /* 0x001fc400078e00c5 */
[--C-:B------:R-:W-:Y:S01]  /*4bc0*/  IMAD.MOV.U32 R177, RZ, RZ, R196.reuse ;  /* 0x000000ffffb17224 */ /* 0x100fe200078e00c4 */
[----:B------:R-:W-:Y:S01]  /*4bd0*/  PRMT R196, RZ, 0x7610, R196 ;  /* 0x00007610ffc47816 */ /* 0x000fe200000000c4 */
[----:B-1----:R-:W-:Y:S01]  /*4be0*/  IMAD.WIDE R178, R198, 0x2, R176 ;  /* 0x00000002c6b27825 */ /* 0x002fe200078e02b0 */
[----:B------:R-:W-:Y:S04]  /*4bf0*/  STS.U16 [R225+UR12+0x100], R181 ;  /* 0x000100b5e1007988 */ /* 0x000fe8000800040c */
[----:B------:R0:W4:Y:S01]  /*4c00*/  @!P0 LDG.E.U16 R196, desc[UR14][R178.64] ;  /* 0x0000000eb2c48981 */ /* 0x000122000c1e1500 */
[----:B------:R-:W-:-:S03]  /*4c10*/  PRMT R197, RZ, 0x7610, R197 ;  /* 0x00007610ffc57816 */ /* 0x000fc600000000c5 */
[----:B------:R1:W-:Y:S01]  /*4c20*/  STS.U16 [R225+UR12+0x1100], R180 ;  /* 0x001100b4e1007988 */ /* 0x0003e2000800040c */
[----:B0-----:R-:W-:Y:S02]  /*4c30*/  IMAD.MOV.U32 R178, RZ, RZ, R200 ;  /* 0x000000ffffb27224 */ /* 0x001fe400078e00c8 */
[----:B------:R-:W-:Y:S02]  /*4c40*/  IMAD.MOV.U32 R179, RZ, RZ, R199 ;  /* 0x000000ffffb37224 */ /* 0x000fe400078e00c7 */
[----:B-1----:R-:W-:Y:S01]  /*4c50*/  IMAD.WIDE R180, R198, 0x2, R178 ;  /* 0x00000002c6b47825 */ /* 0x002fe200078e02b2 */
[----:B------:R0:W-:Y:S04]  /*4c60*/  STS.U16 [R225+UR12+0x1500], R182 ;  /* 0x001500b6e1007988 */ /* 0x0001e8000800040c */
[----:B------:R1:W4:Y:S01]  /*4c70*/  @!P0 LDG.E.U16 R197, desc[UR14][R180.64] ;  /* 0x0000000eb4c58981 */ /* 0x000322000c1e1500 */
[----:B------:R-:W-:Y:S01]  /*4c80*/  PRMT R199, RZ, 0x7610, R199 ;  /* 0x00007610ffc77816 */ /* 0x000fe200000000c7 */
[----:B-1----:R-:W-:-:S02]  /*4c90*/  IMAD.MOV.U32 R180, RZ, RZ, R203 ;  /* 0x000000ffffb47224 */ /* 0x002fc400078e00cb */
[----:B------:R-:W-:Y:S02]  /*4ca0*/  IMAD.MOV.U32 R181, RZ, RZ, R201 ;  /* 0x000000ffffb57224 */ /* 0x000fe400078e00c9 */
[----:B0-----:R-:W-:Y:S01]  /*4cb0*/  IMAD.WIDE R182, R198, 0x2, R180 ;  /* 0x00000002c6b67825 */ /* 0x001fe200078e02b4 */
[----:B---3--:R0:W-:Y:S04]  /*4cc0*/  STS.U16 [R225+UR12+0x1900], R184 ;  /* 0x001900b8e1007988 */ /* 0x0081e8000800040c */
[----:B------:R1:W3:Y:S01]  /*4cd0*/  @!P0 LDG.E.U16 R199, desc[UR14][R182.64] ;  /* 0x0000000eb6c78981 */ /* 0x0002e2000c1e1500 */
[----:B------:R-:W-:Y:S01]  /*4ce0*/  PRMT R200, RZ, 0x7610, R200 ;  /* 0x00007610ffc87816 */ /* 0x000fe200000000c8 */
[----:B-1----:R-:W-:Y:S02]  /*4cf0*/  IMAD.MOV.U32 R182, RZ, RZ, R205 ;  /* 0x000000ffffb67224 */ /* 0x002fe400078e00cd */
[----:B------:R-:W-:-:S02]  /*4d00*/  IMAD.MOV.U32 R183, RZ, RZ, R204 ;  /* 0x000000ffffb77224 */ /* 0x000fc400078e00cc */
[C---:B0-----:R-:W-:Y:S01]  /*4d10*/  IMAD.WIDE R184, R198.reuse, 0x2, R182 ;  /* 0x00000002c6b87825 */ /* 0x041fe200078e02b6 */
[----:B------:R0:W-:Y:S04]  /*4d20*/  STS.U16 [R225+UR12+0x1d00], R186 ;  /* 0x001d00bae1007988 */ /* 0x0001e8000800040c */
[----:B------:R1:W4:Y:S01]  /*4d30*/  @!P0 LDG.E.U16 R200, desc[UR14][R184.64] ;  /* 0x0000000eb8c88981 */ /* 0x000322000c1e1500 */
[----:B------:R-:W-:Y:S01]  /*4d40*/  PRMT R201, RZ, 0x7610, R201 ;  /* 0x00007610ffc97816 */ /* 0x000fe200000000c9 */
[----:B-1----:R-:W-:Y:S02]  /*4d50*/  IMAD.MOV.U32 R184, RZ, RZ, R209 ;  /* 0x000000ffffb87224 */ /* 0x002fe400078e00d1 */
[----:B------:R-:W-:Y:S02]  /*4d60*/  IMAD.MOV.U32 R185, RZ, RZ, R208 ;  /* 0x000000ffffb97224 */ /* 0x000fe400078e00d0 */
[----:B0-----:R-:W-:Y:S01]  /*4d70*/  IMAD.WIDE R186, R198, 0x2, R184 ;  /* 0x00000002c6ba7825 */ /* 0x001fe200078e02b8 */
[----:B------:R0:W-:Y:S04]  /*4d80*/  STS.U16 [R224+UR12+0x180], R188 ;  /* 0x000180bce0007988 */ /* 0x0001e8000800040c */
[----:B------:R1:W3:Y:S01]  /*4d90*/  @!P0 LDG.E.U16 R201, desc[UR14][R186.64] ;  /* 0x0000000ebac98981 */ /* 0x0002e2000c1e1500 */
[----:B------:R-:W-:Y:S01]  /*4da0*/  PRMT R203, RZ, 0x7610, R203 ;  /* 0x00007610ffcb7816 */ /* 0x000fe200000000cb */
[----:B-1----:R-:W-:-:S02]  /*4db0*/  IMAD.MOV.U32 R186, RZ, RZ, R211 ;  /* 0x000000ffffba7224 */ /* 0x002fc400078e00d3 */
[----:B------:R-:W-:Y:S02]  /*4dc0*/  IMAD.MOV.U32 R187, RZ, RZ, R210 ;  /* 0x000000ffffbb7224 */ /* 0x000fe400078e00d2 */
[----:B0-----:R-:W-:Y:S01]  /*4dd0*/  IMAD.WIDE R188, R198, 0x2, R186 ;  /* 0x00000002c6bc7825 */ /* 0x001fe200078e02ba */
[----:B------:R0:W-:Y:S04]  /*4de0*/  STS.U16 [R224+UR12+0x580], R190 ;  /* 0x000580bee0007988 */ /* 0x0001e8000800040c */
[----:B------:R1:W3:Y:S01]  /*4df0*/  @!P0 LDG.E.U16 R203, desc[UR14][R188.64] ;  /* 0x0000000ebccb8981 */ /* 0x0002e2000c1e1500 */
[----:B------:R-:W-:Y:S01]  /*4e00*/  PRMT R204, RZ, 0x7610, R204 ;  /* 0x00007610ffcc7816 */ /* 0x000fe200000000cc */
[----:B-1----:R-:W-:Y:S02]  /*4e10*/  IMAD.MOV.U32 R188, RZ, RZ, R214 ;  /* 0x000000ffffbc7224 */ /* 0x002fe400078e00d6 */
[----:B------:R-:W-:-:S02]  /*4e20*/  IMAD.MOV.U32 R189, RZ, RZ, R213 ;  /* 0x000000ffffbd7224 */ /* 0x000fc400078e00d5 */
[----:B0-----:R-:W-:-:S05]  /*4e30*/  IMAD.WIDE R190, R198, 0x2, R188 ;  /* 0x00000002c6be7825 */ /* 0x001fca00078e02bc */
[----:B------:R-:W3:Y:S04]  /*4e40*/  @!P0 LDG.E.U16 R204, desc[UR14][R190.64] ;  /* 0x0000000ebecc8981 */ /* 0x000ee8000c1e1500 */
[----:B------:R-:W-:Y:S04]  /*4e50*/  STS.U16 [R224+UR12+0x980], R15 ;  /* 0x0009800fe0007988 */ /* 0x000fe8000800040c */
        /* <DEDUP_REMOVED lines=29> */
[----:B------:R0:W-:Y:S04]  /*5030*/  STS.U16 [R219+UR12+0x380], R10 ;  /* 0x0003800adb007988 */ /* 0x0001e8000800040c */
        /* <DEDUP_REMOVED lines=11> */
[----:B-----5:R-:W-:Y:S04]  /*50f0*/  STS.U16 [R0+UR12+0x5000], R193 ;  /* 0x005000c100007988 */ /* 0x020fe8000800040c */
[----:B------:R-:W-:Y:S04]  /*5100*/  STS.U16 [R0+UR12+0x5400], R212 ;  /* 0x005400d400007988 */ /* 0x000fe8000800040c */
[----:B--2---:R-:W-:Y:S01]  /*5110*/  STS.U16 [R0+UR12+0x5800], R195 ;  /* 0x005800c300007988 */ /* 0x004fe2000800040c */
[----:B------:R-:W-:-:S03]  /*5120*/  UMOV UR4, UR13 ;  /* 0x0000000d00047c82 */ /* 0x000fc60008000000 */
[----:B----4-:R-:W-:Y:S04]  /*5130*/  STS.U16 [R0+UR12+0x5c00], R200 ;  /* 0x005c00c800007988 */ /* 0x010fe8000800040c */
[----:B------:R-:W-:Y:S04]  /*5140*/  STS.U16 [R218+UR12+0x4100], R110 ;  /* 0x0041006eda007988 */ /* 0x000fe8000800040c */
[----:B------:R-:W-:Y:S04]  /*5150*/  STS.U16 [R218+UR12+0x4500], R114 ;  /* 0x00450072da007988 */ /* 0x000fe8000800040c */
[----:B------:R-:W-:Y:S04]  /*5160*/  STS.U16 [R218+UR12+0x4900], R118 ;  /* 0x00490076da007988 */ /* 0x000fe8000800040c */
[----:B------:R-:W-:Y:S04]  /*5170*/  STS.U16 [R218+UR12+0x4d00], R122 ;  /* 0x004d007ada007988 */ /* 0x000fe8000800040c */
[----:B------:R-:W-:Y:S04]  /*5180*/  STS.U16 [R218+UR12+0x5100], R194 ;  /* 0x005100c2da007988 */ /* 0x000fe8000800040c */
[----:B------:R-:W-:Y:S04]  /*5190*/  STS.U16 [R218+UR12+0x5500], R217 ;  /* 0x005500d9da007988 */ /* 0x000fe8000800040c */
[----:B------:R-:W-:Y:S04]  /*51a0*/  STS.U16 [R218+UR12+0x5900], R196 ;  /* 0x005900c4da007988 */ /* 0x000fe8000800040c */
[----:B---3--:R-:W-:Y:S04]  /*51b0*/  STS.U16 [R218+UR12+0x5d00], R201 ;  /* 0x005d00c9da007988 */ /* 0x008fe8000800040c */
        /* <DEDUP_REMOVED lines=15> */
[----:B------:R2:W-:Y:S01]  /*52b0*/  STS.U16 [R215+UR12+0x5f00], R204 ;  /* 0x005f00ccd7007988 */ /* 0x0005e2000800040c */
[----:B------:R3:W-:Y:S06]  /*52c0*/  MEMBAR.ALL.CTA ;  /* 0x0000000000007992 */ /* 0x0007ec0000008000 */
[----:B---3--:R-:W3:Y:S02]  /*52d0*/  FENCE.VIEW.ASYNC.S ;  /* 0x00000000000073c6 */ /* 0x008ee40000000000 */
[----:B---3--:R-:W-:Y:S06]  /*52e0*/  BAR.SYNC.DEFER_BLOCKING 0x0 ;  /* 0x0000000000007b1d */ /* 0x008fec0000010000 */
[----:B------:R-:W-:Y:S01]  /*52f0*/  UMOV UR5, 0x40000040 ;  /* 0x4000004000057882 */ /* 0x000fe20000000000 */
[----:B------:R-:W-:-:S06]  /*5300*/  WARPGROUP.ARRIVE ;  /* 0x00000000000079c5 */ /* 0x000fcc0000000000 */
[----:B------:R-:W-:Y:S04]  /*5310*/  HGMMA.64x64x16.F32 R56, gdesc[UR4].tnspA, R56 ;  /* 0x20e00000043879f0 */ /* 0x000fe80008700838 */
[----:B------:R-:W-:Y:S01]  /*5320*/  HGMMA.64x64x16.F32 R56, gdesc[UR8].tnspA, R56 ;  /* 0x20e00000083879f0 */ /* 0x000fe20008700838 */
[----:B------:R-:W-:-:S03]  /*5330*/  UMOV UR26, UR6 ;  /* 0x00000006001a7c82 */ /* 0x000fc60008000000 */
[----:B------:R-:W-:Y:S01]  /*5340*/  HGMMA.64x64x16.F32 R56, gdesc[UR16].tnspA, R56 ;  /* 0x20e00000103879f0 */ /* 0x000fe20008700838 */
[----:B------:R-:W-:-:S03]  /*5350*/  UMOV UR27, UR7 ;  /* 0x00000007001b7c82 */ /* 0x000fc60008000000 */
[----:B------:R-:W-:Y:S04]  /*5360*/  HGMMA.64x64x16.F32 R56, gdesc[UR20].tnspA, R56 ;  /* 0x20e00000143879f0 */ /* 0x000fe80008700838 */
[----:B------:R-:W-:Y:S01]  /*5370*/  HGMMA.64x64x16.F32 R24, gdesc[UR24].tnspA, R24 ;  /* 0x20e00000181879f0 */ /* 0x000fe20008700818 */
[----:B------:R-:W-:Y:S01]  /*5380*/  UMOV UR30, UR10 ;  /* 0x0000000a001e7c82 */ /* 0x000fe20008000000 */
[----:B------:R-:W-:Y:S02]  /*5390*/  UMOV UR31, UR11 ;  /* 0x0000000b001f7c82 */ /* 0x000fe40008000000 */
[----:B------:R-:W-:Y:S01]  /*53a0*/  HGMMA.64x64x16.F32 R24, gdesc[UR28].tnspA, R24 ;  /* 0x20e000001c1879f0 */ /* 0x000fe20008700818 */
[----:B------:R-:W-:Y:S01]  /*53b0*/  UMOV UR34, UR18 ;  /* 0x0000001200227c82 */ /* 0x000fe20008000000 */
[----:B------:R-:W-:-:S02]  /*53c0*/  UMOV UR35, UR19 ;  /* 0x0000001300237c82 */ /* 0x000fc40008000000 */
[----:B------:R-:W-:Y:S01]  /*53d0*/  HGMMA.64x64x16.F32 R24, gdesc[UR32].tnspA, R24 ;  /* 0x20e00000201879f0 */ /* 0x000fe20008700818 */
[----:B------:R-:W-:Y:S01]  /*53e0*/  UMOV UR38, UR22 ;  /* 0x0000001600267c82 */ /* 0x000fe20008000000 */
[----:B------:R-:W-:Y:S01]  /*53f0*/  UMOV UR39, UR23 ;  /* 0x0000001700277c82 */ /* 0x000fe20008000000 */
[----:B------:R-:W-:Y:S02]  /*5400*/  VIADD R6, R6, 0xffffffff ;  /* 0xffffffff06067836 */ /* 0x000fe40000000000 */
[----:B0-----:R-:W-:-:S03]  /*5410*/  IMAD.WIDE R10, R206, 0x2, R124 ;  /* 0x00000002ce0a7825 */ /* 0x001fc600078e027c */
[----:B------:R-:W-:Y:S01]  /*5420*/  ISETP.NE.U32.AND P0, PT, R6, RZ, PT ;  /* 0x000000ff0600720c */ /* 0x000fe20003f05070 */
[C---:B------:R-:W-:Y:S01]  /*5430*/  IMAD.WIDE R8, R206.reuse, 0x2, R134 ;  /* 0x00000002ce087825 */ /* 0x040fe200078e0286 */
[----:B------:R-:W-:Y:S03]  /*5440*/  HGMMA.64x64x16.F32 R24, gdesc[UR36].tnspA, R24, gsb0 ;  /* 0x20e00000241879f0 */ /* 0x000fe60008000818 */
[----:B------:R-:W-:-:S04]  /*5450*/  IMAD.WIDE R176, R206, 0x2, R176 ;  /* 0x00000002ceb07825 */ /* 0x000fc800078e02b0 */
[----:B------:R-:W-:-:S04]  /*5460*/  IMAD.WIDE R174, R206, 0x2, R174 ;  /* 0x00000002ceae7825 */ /* 0x000fc800078e02ae */
[----:B------:R-:W-:Y:S02]  /*5470*/  IMAD.MOV.U32 R125, RZ, RZ, R10 ;  /* 0x000000ffff7d7224 */ /* 0x000fe400078e000a */
[----:B------:R-:W-:Y:S02]  /*5480*/  IMAD.MOV.U32 R124, RZ, RZ, R11 ;  /* 0x000000ffff7c7224 */ /* 0x000fe400078e000b */
[----:B------:R-:W-:Y:S02]  /*5490*/  IMAD.MOV.U32 R135, RZ, RZ, R8 ;  /* 0x000000ffff877224 */ /* 0x000fe400078e0008 */
[----:B------:R-:W-:Y:S02]  /*54a0*/  IMAD.MOV.U32 R134, RZ, RZ, R9 ;  /* 0x000000ffff867224 */ /* 0x000fe400078e0009 */
[----:B------:R-:W-:-:S04]  /*54b0*/  IMAD.WIDE R172, R206, 0x2, R172 ;  /* 0x00000002ceac7825 */ /* 0x000fc800078e02ac */
[----:B------:R-:W-:-:S04]  /*54c0*/  IMAD.WIDE R10, R206, 0x2, R136 ;  /* 0x00000002ce0a7825 */ /* 0x000fc800078e0288 */
[----:B------:R-:W-:-:S04]  /*54d0*/  IMAD.WIDE R8, R206, 0x2, R140 ;  /* 0x00000002ce087825 */ /* 0x000fc800078e028c */
[----:B------:R-:W-:-:S04]  /*54e0*/  IMAD.WIDE R170, R206, 0x2, R170 ;  /* 0x00000002ceaa7825 */ /* 0x000fc800078e02aa */
[----:B-1----:R-:W-:Y:S02]  /*54f0*/  IMAD.MOV.U32 R197, RZ, RZ, R176 ;  /* 0x000000ffffc57224 */ /* 0x002fe400078e00b0 */
[----:B------:R-:W-:-:S04]  /*5500*/  IMAD.WIDE R168, R206, 0x2, R168 ;  /* 0x00000002cea87825 */ /* 0x000fc800078e02a8 */
[----:B------:R-:W-:-:S04]  /*5510*/  IMAD.WIDE R188, R206, 0x2, R188 ;  /* 0x00000002cebc7825 */ /* 0x000fc800078e02bc */
[----:B------:R-:W-:Y:S02]  /*5520*/  IMAD.MOV.U32 R176, RZ, RZ, R175 ;  /* 0x000000ffffb07224 */ /* 0x000fe400078e00af */
[----:B------:R-:W-:-:S04]  /*5530*/  IMAD.WIDE R166, R206, 0x2, R166 ;  /* 0x00000002cea67825 */ /* 0x000fc800078e02a6 */
[----:B------:R-:W-:-:S04]  /*5540*/  IMAD.WIDE R160, R206, 0x2, R160 ;  /* 0x00000002cea07825 */ /* 0x000fc800078e02a0 */
[----:B------:R-:W-:Y:S02]  /*5550*/  IMAD.MOV.U32 R195, RZ, RZ, R174 ;  /* 0x000000ffffc37224 */ /* 0x000fe400078e00ae */
[----:B------:R-:W-:Y:S02]  /*5560*/  IMAD.MOV.U32 R175, RZ, RZ, R172 ;  /* 0x000000ffffaf7224 */ /* 0x000fe400078e00ac */
[----:B------:R-:W-:-:S04]  /*5570*/  IMAD.WIDE R164, R206, 0x2, R164 ;  /* 0x00000002cea47825 */ /* 0x000fc800078e02a4 */
[----:B------:R-:W-:-:S04]  /*5580*/  IMAD.WIDE R162, R206, 0x2, R162 ;  /* 0x00000002cea27825 */ /* 0x000fc800078e02a2 */
[----:B------:R-:W-:-:S04]  /*5590*/  IMAD.WIDE R158, R206, 0x2, R158 ;  /* 0x00000002ce9e7825 */ /* 0x000fc800078e029e */
[----:B------:R-:W-:-:S04]  /*55a0*/  IMAD.WIDE R128, R206, 0x2, R128 ;  /* 0x00000002ce807825 */ /* 0x000fc800078e0280 */
[----:B------:R-:W-:Y:S02]  /*55b0*/  IMAD.MOV.U32 R137, RZ, RZ, R10 ;  /* 0x000000ffff897224 */ /* 0x000fe400078e000a */
[----:B------:R-:W-:Y:S02]  /*55c0*/  IMAD.MOV.U32 R136, RZ, RZ, R11 ;  /* 0x000000ffff887224 */ /* 0x000fe400078e000b */
[----:B------:R-:W-:Y:S02]  /*55d0*/  IMAD.MOV.U32 R141, RZ, RZ, R8 ;  /* 0x000000ffff8d7224 */ /* 0x000fe400078e0008 */
[----:B------:R-:W-:Y:S01]  /*55e0*/  IMAD.MOV.U32 R140, RZ, RZ, R9 ;  /* 0x000000ffff8c7224 */ /* 0x000fe200078e0009 */
[----:B------:R-:W-:Y:S02]  /*55f0*/  WARPGROUP.DEPBAR.LE gsb0, 0x0 ;  /* 0x00008000000079c5 */ /* 0x000fe40000010000 */
[----:B------:R-:W-:-:S04]  /*5600*/  IMAD.WIDE R186, R206, 0x2, R186 ;  /* 0x00000002ceba7825 */ /* 0x000fc800078e02ba */
[----:B------:R-:W-:-:S04]  /*5610*/  IMAD.WIDE R184, R206, 0x2, R184 ;  /* 0x00000002ceb87825 */ /* 0x000fc800078e02b8 */
[----:B------:R-:W-:-:S04]  /*5620*/  IMAD.WIDE R182, R206, 0x2, R182 ;  /* 0x00000002ceb67825 */ /* 0x000fc800078e02b6 */
        /* <DEDUP_REMOVED lines=11> */
[----:B------:R-:W-:Y:S02]  /*56e0*/  IMAD.MOV.U32 R170, RZ, RZ, R169 ;  /* 0x000000ffffaa7224 */ /* 0x000fe400078e00a9 */
[----:B------:R-:W-:Y:S02]  /*56f0*/  IMAD.MOV.U32 R168, RZ, RZ, R167 ;  /* 0x000000ffffa87224 */ /* 0x000fe400078e00a7 */
[----:B------:R-:W-:-:S02]  /*5700*/  IMAD.MOV.U32 R191, RZ, RZ, R160 ;  /* 0x000000ffffbf7224 */ /* 0x000fc400078e00a0 */
        /* <DEDUP_REMOVED lines=12> */
[----:B--2---:R-:W-:Y:S02]  /*57d0*/  IMAD.MOV.U32 R204, RZ, RZ, R183 ;  /* 0x000000ffffcc7224 */ /* 0x004fe400078e00b7 */
        /* <DEDUP_REMOVED lines=13> */
[----:B------:R-:W-:-:S04]  /*58b0*/  IMAD.WIDE R130, R206, 0x2, R130 ;  /* 0x00000002ce827825 */ /* 0x000fc800078e0282 */
[----:B------:R-:W-:Y:S02]  /*58c0*/  IMAD.MOV.U32 R143, RZ, RZ, R10 ;  /* 0x000000ffff8f7224 */ /* 0x000fe400078e000a */
        /* <DEDUP_REMOVED lines=9> */
[----:B------:R-:W-:-:S04]  /*5960*/  IMAD.WIDE R148, R229, 0x2, R148 ;  /* 0x00000002e5947825 */ /* 0x000fc800078e0294 */
[----:B------:R-:W-:Y:S01]  /*5970*/  VIADD R5, R5, 0xffffffc0 ;  /* 0xffffffc005057836 */ /* 0x000fe20000000000 */
[----:B------:R-:W-:Y:S06]  /*5980*/  @P0 BRA `(.L_x_1) ;  /* 0xffffffd400240947 */ /* 0x000fec000383ffff */
[----:B------:R-:W-:Y:S02]  /*5990*/  F2FP.F16.F32.PACK_AB R55, R55, R54 ;  /* 0x000000363737723e */ /* 0x000fe400000000ff */
[----:B------:R-:W-:Y:S02]  /*59a0*/  F2FP.F16.F32.PACK_AB R51, R51, R50 ;  /* 0x000000323333723e */ /* 0x000fe400000000ff */
[----:B------:R-:W-:Y:S02]  /*59b0*/  F2FP.F16.F32.PACK_AB R47, R47, R46 ;  /* 0x0000002e2f2f723e */ /* 0x000fe400000000ff */
[----:B------:R-:W-:Y:S02]  /*59c0*/  F2FP.F16.F32.PACK_AB R43, R43, R42 ;  /* 0x0000002a2b2b723e */ /* 0x000fe400000000ff */
[----:B------:R-:W-:Y:S02]  /*59d0*/  F2FP.F16.F32.PACK_AB R39, R39, R38 ;  /* 0x000000262727723e */ /* 0x000fe400000000ff */
[----:B------:R-:W-:-:S02]  /*59e0*/  F2FP.F16.F32.PACK_AB R35, R35, R34 ;  /* 0x000000222323723e */ /* 0x000fc400000000ff */
        /* <DEDUP_REMOVED lines=25> */
[----:B------:R-:W-:-:S07]  /*5b80*/  F2FP.F16.F32.PACK_AB R4, R57, R56 ;  /* 0x000000383904723e */ /* 0x000fce00000000ff */
.L_x_0:
[----:B------:R-:W0:Y:S01]  /*5b90*/  S2R R16, SR_TID.X ;  /* 0x0000000000107919 */ /* 0x000e220000002100 */
[----:B------:R-:W-:Y:S01]  /*5ba0*/  ULDC.64 UR6, c[0x0][0x228] ;  /* 0x00008a0000067ab9 */ /* 0x000fe20000000a00 */
[C---:B------:R-:W-:Y:S01]  /*5bb0*/  VIADD R14, R3.reuse, 0x2 ;  /* 0x00000002030e7836 */ /* 0x040fe20000000000 */
[----:B------:R-:W-:Y:S01]  /*5bc0*/  BAR.SYNC.DEFER_BLOCKING 0x0 ;  /* 0x0000000000007b1d */ /* 0x000fe20000010000 */
[----:B------:R-:W-:Y:S01]  /*5bd0*/  ISETP.GE.AND P0, PT, R228, UR6, PT ;  /* 0x00000006e4007c0c */ /* 0x000fe2000bf06270 */
[C---:B------:R-:W-:Y:S02]  /*5be0*/  VIADD R15, R3.reuse, 0x1 ;  /* 0x00000001030f7836 */ /* 0x040fe40000000000 */
[C---:B------:R-:W-:Y:S01]  /*5bf0*/  VIADD R29, R3.reuse, 0x5 ;  /* 0x00000005031d7836 */ /* 0x040fe20000000000 */
[----:B------:R-:W-:Y:S01]  /*5c00*/  ISETP.LT.AND P1, PT, R14, UR7, !P0 ;  /* 0x000000070e007c0c */ /* 0x000fe2000c721270 */
[----:B------:R-:W-:Y:S01]  /*5c10*/  VIADD R14, R3, 0x3 ;  /* 0x00000003030e7836 */ /* 0x000fe20000000000 */
[----:B------:R-:W-:Y:S01]  /*5c20*/  ISETP.LT.AND P2, PT, R15, UR7, !P0 ;  /* 0x000000070f007c0c */ /* 0x000fe2000c741270 */
[----:B------:R-:W1:Y:S01]  /*5c30*/  S2R R12, SR_TID.X ;  /* 0x00000000000c7919 */ /* 0x000e620000002100 */
[----:B------:R-:W-:Y:S01]  /*5c40*/  ULDC UR4, c[0x0][0x244] ;  /* 0x0000910000047ab9 */ /* 0x000fe20000000800 */
[----:B------:R-:W-:Y:S01]  /*5c50*/  ULDC UR6, c[0x0][0x248] ;  /* 0x0000920000067ab9 */ /* 0x000fe20000000800 */
[----:B------:R-:W-:Y:S01]  /*5c60*/  ISETP.LT.AND P5, PT, R14, UR7, !P0 ;  /* 0x000000070e007c0c */ /* 0x000fe2000c7a1270 */
[----:B0-----:R-:W-:-:S02]  /*5c70*/  IMAD.SHL.U32 R2, R16, 0x40, RZ ;  /* 0x0000004010027824 */ /* 0x001fc400078e00ff */
[----:B------:R-:W-:-:S03]  /*5c80*/  IMAD.SHL.U32 R0, R16, 0x10, RZ ;  /* 0x0000001010007824 */ /* 0x000fc600078e00ff */
[----:B------:R-:W-:Y:S01]  /*5c90*/  LOP3.LUT R13, R2, 0x400, RZ, 0xc0, !PT ;  /* 0x00000400020d7812 */ /* 0x000fe200078ec0ff */
[----:B------:R-:W-:Y:S01]  /*5ca0*/  IMAD.SHL.U32 R2, R16, 0x8, RZ ;  /* 0x0000000810027824 */ /* 0x000fe200078e00ff */
[----:B------:R-:W-:-:S04]  /*5cb0*/  LOP3.LUT R0, R0, 0xf0, RZ, 0xc0, !PT ;  /* 0x000000f000007812 */ /* 0x000fc800078ec0ff */
[----:B------:R-:W-:Y:S01]  /*5cc0*/  IADD3 R13, R13, UR12, R0 ;  /* 0x0000000c0d0d7c10 */ /* 0x000fe2000fffe000 */
[----:B------:R-:W-:Y:S01]  /*5cd0*/  VIADD R0, R3, 0x4 ;  /* 0x0000000403007836 */ /* 0x000fe20000000000 */
[----:B------:R-:W-:Y:S02]  /*5ce0*/  LOP3.LUT R2, R2, 0x300, RZ, 0xc0, !PT ;  /* 0x0000030002027812 */ /* 0x000fe400078ec0ff */
[----:B-1----:R-:W-:Y:S02]  /*5cf0*/  LOP3.LUT R12, R12, 0x7f, RZ, 0xc0, !PT ;  /* 0x0000007f0c0c7812 */ /* 0x002fe400078ec0ff */
[----:B------:R-:W-:Y:S01]  /*5d00*/  ISETP.LT.AND P4, PT, R0, UR7, !P0 ;  /* 0x0000000700007c0c */ /* 0x000fe2000c781270 */
[----:B------:R-:W-:Y:S01]  /*5d10*/  IMAD.IADD R56, R2, 0x1, R13 ;  /* 0x0000000102387824 */ /* 0x000fe200078e020d */
[----:B------:R-:W-:Y:S01]  /*5d20*/  LEA R28, R12, UR12, 0x4 ;  /* 0x0000000c0c1c7c11 */ /* 0x000fe2000f8e20ff */
[----:B------:R-:W-:Y:S01]  /*5d30*/  IMAD R2, R228, UR4, RZ ;  /* 0x00000004e4027c24 */ /* 0x000fe2000f8e02ff */
[----:B------:R-:W-:-:S02]  /*5d40*/  ULDC.64 UR4, c[0x0][0x220] ;  /* 0x0000880000047ab9 */ /* 0x000fc40000000a00 */
[----:B------:R0:W-:Y:S01]  /*5d50*/  STSM.16.M88.4 [R56], R4 ;  /* 0x0000000438007844 */ /* 0x0001e20000000200 */
[----:B------:R-:W-:Y:S01]  /*5d60*/  BAR.SYNC.DEFER_BLOCKING 0x0 ;  /* 0x0000000000007b1d */ /* 0x000fe20000010000 */
[----:B------:R-:W-:-:S04]  /*5d70*/  LEA R0, P3, R2, UR4, 0x1 ;  /* 0x0000000402007c11 */ /* 0x000fc8000f8608ff */
[----:B------:R-:W-:Y:S02]  /*5d80*/  LEA.HI.X.SX32 R2, R2, UR5, 0x1, P3 ;  /* 0x0000000502027c11 */ /* 0x000fe400098f0eff */
[C---:B------:R-:W-:Y:S01]  /*5d90*/  ISETP.LT.AND P3, PT, R3.reuse, UR7, !P0 ;  /* 0x0000000703007c0c */ /* 0x040fe2000c761270 */
[----:B0-----:R-:W-:-:S05]  /*5da0*/  IMAD R5, R3, UR6, RZ ;  /* 0x0000000603057c24 */ /* 0x001fca000f8e02ff */
[----:B------:R-:W-:-:S04]  /*5db0*/  LEA R30, P6, R5, R0, 0x1 ;  /* 0x00000000051e7211 */ /* 0x000fc800078c08ff */
[C---:B------:R-:W-:Y:S01]  /*5dc0*/  LEA.HI.X.SX32 R31, R5.reuse, R2, 0x1, P6 ;  /* 0x00000002051f7211 */ /* 0x040fe200030f0eff */
[----:B------:R-:W0:Y:S01]  /*5dd0*/  LDS.128 R60, [R28] ;  /* 0x000000001c3c7984 */ /* 0x000e220000000c00 */
[----:B------:R-:W-:Y:S06]  /*5de0*/  BAR.SYNC.DEFER_BLOCKING 0x0 ;  /* 0x0000000000007b1d */ /* 0x000fec0000010000 */
[----:B------:R-:W-:Y:S02]  /*5df0*/  STSM.16.M88.4 [R56], R8 ;  /* 0x0000000838007844 */ /* 0x000fe40000000200 */
[----:B------:R-:W-:Y:S06]  /*5e00*/  BAR.SYNC.DEFER_BLOCKING 0x0 ;  /* 0x0000000000007b1d */ /* 0x000fec0000010000 */
[----:B------:R-:W1:Y:S02]  /*5e10*/  LDS.128 R24, [R28] ;  /* 0x000000001c187984 */ /* 0x000e640000000c00 */
[----:B------:R-:W-:Y:S06]  /*5e20*/  BAR.SYNC.DEFER_BLOCKING 0x0 ;  /* 0x0000000000007b1d */ /* 0x000fec0000010000 */
[----:B------:R2:W-:Y:S02]  /*5e30*/  STSM.16.M88.4 [R56], R32 ;  /* 0x0000002038007844 */ /* 0x0005e40000000200 */
[----:B------:R-:W-:Y:S01]  /*5e40*/  BAR.SYNC.DEFER_BLOCKING 0x0 ;  /* 0x0000000000007b1d */ /* 0x000fe20000010000 */
[----:B--2---:R-:W-:-:S04]  /*5e50*/  VIADD R33, R5, UR6 ;  /* 0x0000000605217c36 */ /* 0x004fc80008000000 */
[C---:B------:R-:W-:Y:S01]  /*5e60*/  VIADD R35, R33.reuse, UR6 ;  /* 0x0000000621237c36 */ /* 0x040fe20008000000 */
[----:B------:R-:W-:-:S04]  /*5e70*/  LEA R32, P6, R33, R0, 0x1 ;  /* 0x0000000021207211 */ /* 0x000fc800078c08ff */
[----:B------:R-:W-:Y:S02]  /*5e80*/  LEA.HI.X.SX32 R33, R33, R2, 0x1, P6 ;  /* 0x0000000221217211 */ /* 0x000fe400030f0eff */
[C---:B------:R-:W-:Y:S01]  /*5e90*/  LEA R34, P6, R35.reuse, R0, 0x1 ;  /* 0x0000000023227211 */ /* 0x040fe200078c08ff */
[----:B------:R-:W2:Y:S01]  /*5ea0*/  LDS.128 R20, [R28] ;  /* 0x000000001c147984 */ /* 0x000ea20000000c00 */
[----:B------:R-:W-:Y:S06]  /*5eb0*/  BAR.SYNC.DEFER_BLOCKING 0x0 ;  /* 0x0000000000007b1d */ /* 0x000fec0000010000 */
[----:B------:R3:W-:Y:S02]  /*5ec0*/  STSM.16.M88.4 [R56], R36 ;  /* 0x0000002438007844 */ /* 0x0007e40000000200 */
[----:B------:R-:W-:Y:S01]  /*5ed0*/  BAR.SYNC.DEFER_BLOCKING 0x0 ;  /* 0x0000000000007b1d */ /* 0x000fe20000010000 */
[C---:B---3--:R-:W-:Y:S01]  /*5ee0*/  VIADD R37, R35.reuse, UR6 ;  /* 0x0000000623257c36 */ /* 0x048fe20008000000 */
[----:B------:R-:W-:-:S02]  /*5ef0*/  LEA.HI.X.SX32 R35, R35, R2, 0x1, P6 ;  /* 0x0000000223237211 */ /* 0x000fc400030f0eff */
[----:B0-----:R-:W-:Y:S01]  /*5f00*/  PRMT R38, R61, 0x7632, R38 ;  /* 0x000076323d267816 */ /* 0x001fe20000000026 */
[----:B------:R-:W-:Y:S01]  /*5f10*/  VIADD R39, R37, UR6 ;  /* 0x0000000625277c36 */ /* 0x000fe20008000000 */
[----:B------:R-:W0:Y:S02]  /*5f20*/  LDS.128 R16, [R28] ;  /* 0x000000001c107984 */ /* 0x000e240000000c00 */
[----:B------:R-:W-:Y:S06]  /*5f30*/  BAR.SYNC.DEFER_BLOCKING 0x0 ;  /* 0x0000000000007b1d */ /* 0x000fec0000010000 */
[----:B------:R-:W-:Y:S02]  /*5f40*/  STSM.16.M88.4 [R56], R40 ;  /* 0x0000002838007844 */ /* 0x000fe40000000200 */
[----:B------:R-:W-:Y:S06]  /*5f50*/  BAR.SYNC.DEFER_BLOCKING 0x0 ;  /* 0x0000000000007b1d */ /* 0x000fec0000010000 */
[----:B------:R-:W3:Y:S02]  /*5f60*/  LDS.128 R12, [R28] ;  /* 0x000000001c0c7984 */ /* 0x000ee40000000c00 */
[----:B------:R-:W-:Y:S06]  /*5f70*/  BAR.SYNC.DEFER_BLOCKING 0x0 ;  /* 0x0000000000007b1d */ /* 0x000fec0000010000 */
[----:B------:R-:W-:Y:S02]  /*5f80*/  STSM.16.M88.4 [R56], R44 ;  /* 0x0000002c38007844 */ /* 0x000fe40000000200 */
[----:B------:R-:W-:Y:S06]  /*5f90*/  BAR.SYNC.DEFER_BLOCKING 0x0 ;  /* 0x0000000000007b1d */ /* 0x000fec0000010000 */
[----:B------:R-:W4:Y:S02]  /*5fa0*/  LDS.128 R8, [R28] ;  /* 0x000000001c087984 */ /* 0x000f240000000c00 */
[----:B------:R-:W-:Y:S06]  /*5fb0*/  BAR.SYNC.DEFER_BLOCKING 0x0 ;  /* 0x0000000000007b1d */ /* 0x000fec0000010000 */
[----:B------:R-:W-:Y:S02]  /*5fc0*/  STSM.16.M88.4 [R56], R48 ;  /* 0x0000003038007844 */ /* 0x000fe40000000200 */
[----:B------:R-:W-:Y:S06]  /*5fd0*/  BAR.SYNC.DEFER_BLOCKING 0x0 ;  /* 0x0000000000007b1d */ /* 0x000fec0000010000 */
[----:B------:R-:W5:Y:S02]  /*5fe0*/  LDS.128 R4, [R28] ;  /* 0x000000001c047984 */ /* 0x000f640000000c00 */
[----:B------:R-:W-:Y:S06]  /*5ff0*/  BAR.SYNC.DEFER_BLOCKING 0x0 ;  /* 0x0000000000007b1d */ /* 0x000fec0000010000 */
[----:B------:R-:W-:Y:S02]  /*6000*/  STSM.16.M88.4 [R56], R52 ;  /* 0x0000003438007844 */ /* 0x000fe40000000200 */
[----:B------:R-:W-:Y:S06]  /*6010*/  BAR.SYNC.DEFER_BLOCKING 0x0 ;  /* 0x0000000000007b1d */ /* 0x000fec0000010000 */
[----:B------:R1:W-:Y:S01]  /*6020*/  @P3 STG.E.U16 desc[UR14][R30.64], R60 ;  /* 0x0000003c1e003986 */ /* 0x0003e2000c10150e */
[----:B------:R-:W-:Y:S01]  /*6030*/  ISETP.LT.AND P3, PT, R29, UR7, !P0 ;  /* 0x000000071d007c0c */ /* 0x000fe2000c761270 */
[----:B------:R-:W-:Y:S01]  /*6040*/  VIADD R29, R3, 0x6 ;  /* 0x00000006031d7836 */ /* 0x000fe20000000000 */
[----:B-1----:R-:W-:-:S02]  /*6050*/  PRMT R31, R60, 0x7632, R31 ;  /* 0x000076323c1f7816 */ /* 0x002fc4000000001f */
[----:B------:R-:W-:-:S03]  /*6060*/  LEA R30, P6, R37, R0, 0x1 ;  /* 0x00000000251e7211 */ /* 0x000fc600078c08ff */
[----:B------:R1:W-:Y:S01]  /*6070*/  @P2 STG.E.U16 desc[UR14][R32.64], R31 ;  /* 0x0000001f20002986 */ /* 0x0003e2000c10150e */
[----:B------:R-:W-:Y:S01]  /*6080*/  ISETP.LT.AND P2, PT, R29, UR7, !P0 ;  /* 0x000000071d007c0c */ /* 0x000fe2000c741270 */
[----:B------:R-:W-:Y:S02]  /*6090*/  VIADD R29, R3, 0x7 ;  /* 0x00000007031d7836 */ /* 0x000fe40000000000 */
[----:B------:R2:W-:Y:S03]  /*60a0*/  @P1 STG.E.U16 desc[UR14][R34.64], R61 ;  /* 0x0000003d22001986 */ /* 0x0005e6000c10150e */
[----:B------:R-:W-:Y:S01]  /*60b0*/  ISETP.LT.AND P1, PT, R29, UR7, !P0 ;  /* 0x000000071d007c0c */ /* 0x000fe2000c721270 */
[----:B------:R-:W-:Y:S01]  /*60c0*/  VIADD R29, R3, 0x8 ;  /* 0x00000008031d7836 */ /* 0x000fe20000000000 */
[----:B-1----:R-:W-:Y:S01]  /*60d0*/  LEA.HI.X.SX32 R31, R37, R2, 0x1, P6 ;  /* 0x00000002251f7211 */ /* 0x002fe200030f0eff */
[C---:B------:R-:W-:Y:S01]  /*60e0*/  VIADD R33, R39.reuse, UR6 ;  /* 0x0000000627217c36 */ /* 0x040fe20008000000 */
[----:B------:R-:W-:-:S03]  /*60f0*/  LEA R36, P6, R39, R0, 0x1 ;  /* 0x0000000027247211 */ /* 0x000fc600078c08ff */
[----:B------:R1:W-:Y:S01]  /*6100*/  @P5 STG.E.U16 desc[UR14][R30.64], R38 ;  /* 0x000000261e005986 */ /* 0x0003e2000c10150e */
[----:B------:R-:W-:Y:S01]  /*6110*/  LEA.HI.X.SX32 R37, R39, R2, 0x1, P6 ;  /* 0x0000000227257211 */ /* 0x000fe200030f0eff */
[----:B--2---:R-:W-:Y:S01]  /*6120*/  VIADD R35, R33, UR6 ;  /* 0x0000000621237c36 */ /* 0x004fe20008000000 */
[----:B------:R-:W-:Y:S01]  /*6130*/  ISETP.LT.AND P5, PT, R29, UR7, !P0 ;  /* 0x000000071d007c0c */ /* 0x000fe2000c7a1270 */
[----:B------:R-:W-:Y:S01]  /*6140*/  VIADD R29, R3, 0x9 ;  /* 0x00000009031d7836 */ /* 0x000fe20000000000 */
[C---:B------:R-:W-:Y:S01]  /*6150*/  LEA R32, P6, R33.reuse, R0, 0x1 ;  /* 0x0000000021207211 */ /* 0x040fe200078c08ff */
[----:B------:R2:W-:Y:S01]  /*6160*/  @P4 STG.E.U16 desc[UR14][R36.64], R62 ;  /* 0x0000003e24004986 */ /* 0x0005e2000c10150e */
[----:B------:R-:W-:Y:S02]  /*6170*/  PRMT R39, R62, 0x7632, R39 ;  /* 0x000076323e277816 */ /* 0x000fe40000000027 */
[----:B------:R-:W-:Y:S02]  /*6180*/  LEA.HI.X.SX32 R33, R33, R2, 0x1, P6 ;  /* 0x0000000221217211 */ /* 0x000fe400030f0eff */
[----:B------:R-:W-:Y:S01]  /*6190*/  ISETP.LT.AND P4, PT, R29, UR7, !P0 ;  /* 0x000000071d007c0c */ /* 0x000fe2000c781270 */
[----:B------:R-:W-:Y:S01]  /*61a0*/  VIADD R29, R3, 0xa ;  /* 0x0000000a031d7836 */ /* 0x000fe20000000000 */
[C---:B------:R-:W-:Y:S01]  /*61b0*/  LEA R34, P6, R35.reuse, R0, 0x1 ;  /* 0x0000000023227211 */ /* 0x040fe200078c08ff */
[----:B-1----:R-:W-:Y:S01]  /*61c0*/  VIADD R31, R35, UR6 ;  /* 0x00000006231f7c36 */ /* 0x002fe20008000000 */
[----:B------:R1:W-:Y:S01]  /*61d0*/  @P3 STG.E.U16 desc[UR14][R32.64], R39 ;  /* 0x0000002720003986 */ /* 0x0003e2000c10150e */
[----:B------:R-:W-:-:S02]  /*61e0*/  PRMT R38, R63, 0x7632, R38 ;  /* 0x000076323f267816 */ /* 0x000fc40000000026 */
[----:B------:R-:W-:Y:S01]  /*61f0*/  LEA.HI.X.SX32 R35, R35, R2, 0x1, P6 ;  /* 0x0000000223237211 */ /* 0x000fe200030f0eff */
[----:B--2---:R-:W-:Y:S01]  /*6200*/  VIADD R37, R31, UR6 ;  /* 0x000000061f257c36 */ /* 0x004fe20008000000 */
[----:B------:R-:W-:Y:S01]  /*6210*/  ISETP.LT.AND P3, PT, R29, UR7, !P0 ;  /* 0x000000071d007c0c */ /* 0x000fe2000c761270 */
[----:B------:R-:W-:Y:S01]  /*6220*/  VIADD R29, R3, 0xb ;  /* 0x0000000b031d7836 */ /* 0x000fe20000000000 */
[----:B------:R-:W-:Y:S01]  /*6230*/  LEA R30, P6, R31, R0, 0x1 ;  /* 0x000000001f1e7211 */ /* 0x000fe200078c08ff */
[----:B------:R2:W-:Y:S03]  /*6240*/  @P2 STG.E.U16 desc[UR14][R34.64], R63 ;  /* 0x0000003f22002986 */ /* 0x0005e6000c10150e */
[----:B------:R-:W-:Y:S01]  /*6250*/  ISETP.LT.AND P2, PT, R29, UR7, !P0 ;  /* 0x000000071d007c0c */ /* 0x000fe2000c741270 */
[----:B------:R-:W-:Y:S01]  /*6260*/  VIADD R29, R3, 0xc ;  /* 0x0000000c031d7836 */ /* 0x000fe20000000000 */
[----:B------:R-:W-:Y:S01]  /*6270*/  LEA.HI.X.SX32 R31, R31, R2, 0x1, P6 ;  /* 0x000000021f1f7211 */ /* 0x000fe200030f0eff */
[C---:B-1----:R-:W-:Y:S01]  /*6280*/  VIADD R33, R37.reuse, UR6 ;  /* 0x0000000625217c36 */ /* 0x042fe20008000000 */
[----:B------:R-:W-:-:S03]  /*6290*/  LEA R36, P6, R37, R0, 0x1 ;  /* 0x0000000025247211 */ /* 0x000fc600078c08ff */
[----:B------:R1:W-:Y:S01]  /*62a0*/  @P1 STG.E.U16 desc[UR14][R30.64], R38 ;  /* 0x000000261e001986 */ /* 0x0003e2000c10150e */
[----:B------:R-:W-:Y:S01]  /*62b0*/  LEA.HI.X.SX32 R37, R37, R2, 0x1, P6 ;  /* 0x0000000225257211 */ /* 0x000fe200030f0eff */
[----:B--2---:R-:W-:Y:S01]  /*62c0*/  VIADD R35, R33, UR6 ;  /* 0x0000000621237c36 */ /* 0x004fe20008000000 */
[----:B------:R-:W-:Y:S01]  /*62d0*/  ISETP.LT.AND P1, PT, R29, UR7, !P0 ;  /* 0x000000071d007c0c */ /* 0x000fe2000c721270 */
[----:B------:R-:W-:Y:S01]  /*62e0*/  VIADD R29, R3, 0xd ;  /* 0x0000000d031d7836 */ /* 0x000fe20000000000 */
[C---:B------:R-:W-:Y:S01]  /*62f0*/  LEA R32, P6, R33.reuse, R0, 0x1 ;  /* 0x0000000021207211 */ /* 0x040fe200078c08ff */
[----:B------:R2:W-:Y:S03]  /*6300*/  @P5 STG.E.U16 desc[UR14][R36.64], R24 ;  /* 0x0000001824005986 */ /* 0x0005e6000c10150e */
[----:B------:R-:W-:Y:S02]  /*6310*/  LEA.HI.X.SX32 R33, R33, R2, 0x1, P6 ;  /* 0x0000000221217211 */ /* 0x000fe400030f0eff */
[----:B------:R-:W-:Y:S01]  /*6320*/  ISETP.LT.AND P5, PT, R29, UR7, !P0 ;  /* 0x000000071d007c0c */ /* 0x000fe2000c7a1270 */
[----:B------:R-:W-:Y:S01]  /*6330*/  VIADD R29, R3, 0xe ;  /* 0x0000000e031d7836 */ /* 0x000fe20000000000 */
[C---:B------:R-:W-:Y:S01]  /*6340*/  LEA R34, P6, R35.reuse, R0, 0x1 ;  /* 0x0000000023227211 */ /* 0x040fe200078c08ff */
[----:B-1----:R-:W-:-:S03]  /*6350*/  VIADD R31, R35, UR6 ;  /* 0x00000006231f7c36 */ /* 0x002fc60008000000 */
[----:B------:R-:W-:Y:S02]  /*6360*/  LEA.HI.X.SX32 R35, R35, R2, 0x1, P6 ;  /* 0x0000000223237211 */ /* 0x000fe400030f0eff */
[----:B--2---:R-:W-:Y:S01]  /*6370*/  PRMT R37, R24, 0x7632, R37 ;  /* 0x0000763218257816 */ /* 0x004fe20000000025 */
[----:B------:R-:W-:Y:S01]  /*6380*/  VIADD R24, R3, 0xf ;  /* 0x0000000f03187836 */ /* 0x000fe20000000000 */
[----:B------:R-:W-:-:S03]  /*6390*/  LEA R30, P6, R31, R0, 0x1 ;  /* 0x000000001f1e7211 */ /* 0x000fc600078c08ff */
[----:B------:R1:W-:Y:S01]  /*63a0*/  @P4 STG.E.U16 desc[UR14][R32.64], R37 ;  /* 0x0000002520004986 */ /* 0x0003e2000c10150e */
[----:B------:R-:W-:Y:S01]  /*63b0*/  ISETP.LT.AND P4, PT, R29, UR7, !P0 ;  /* 0x000000071d007c0c */ /* 0x000fe2000c781270 */
[C---:B------:R-:W-:Y:S01]  /*63c0*/  VIADD R29, R31.reuse, UR6 ;  /* 0x000000061f1d7c36 */ /* 0x040fe20008000000 */
[----:B------:R-:W-:Y:S01]  /*63d0*/  LEA.HI.X.SX32 R31, R31, R2, 0x1, P6 ;  /* 0x000000021f1f7211 */ /* 0x000fe200030f0eff */
[----:B------:R2:W-:Y:S01]  /*63e0*/  @P3 STG.E.U16 desc[UR14][R34.64], R25 ;  /* 0x0000001922003986 */ /* 0x0005e2000c10150e */
[----:B------:R-:W-:Y:S01]  /*63f0*/  ISETP.LT.AND P3, PT, R24, UR7, !P0 ;  /* 0x0000000718007c0c */ /* 0x000fe2000c761270 */
[----:B------:R-:W-:Y:S01]  /*6400*/  VIADD R24, R3, 0x10 ;  /* 0x0000001003187836 */ /* 0x000fe20000000000 */
[C---:B------:R-:W-:Y:S01]  /*6410*/  LEA R36, P6, R29.reuse, R0, 0x1 ;  /* 0x000000001d247211 */ /* 0x040fe200078c08ff */
[----:B-1----:R-:W-:-:S03]  /*6420*/  VIADD R33, R29, UR6 ;  /* 0x000000061d217c36 */ /* 0x002fc60008000000 */
[----:B------:R-:W-:Y:S01]  /*6430*/  LEA.HI.X.SX32 R37, R29, R2, 0x1, P6 ;  /* 0x000000021d257211 */ /* 0x000fe200030f0eff */
[----:B------:R-:W-:Y:S01]  /*6440*/  VIADD R29, R3, 0x12 ;  /* 0x00000012031d7836 */ /* 0x000fe20000000000 */
[----:B--2---:R-:W-:Y:S01]  /*6450*/  PRMT R35, R25, 0x7632, R35 ;  /* 0x0000763219237816 */ /* 0x004fe20000000023 */
[C---:B------:R-:W-:Y:S01]  /*6460*/  VIADD R25, R33.reuse, UR6 ;  /* 0x0000000621197c36 */ /* 0x040fe20008000000 */
[----:B------:R-:W-:-:S03]  /*6470*/  LEA R32, P6, R33, R0, 0x1 ;  /* 0x0000000021207211 */ /* 0x000fc600078c08ff */
[----:B------:R1:W-:Y:S01]  /*6480*/  @P2 STG.E.U16 desc[UR14][R30.64], R35 ;  /* 0x000000231e002986 */ /* 0x0003e2000c10150e */
[----:B------:R-:W-:Y:S01]  /*6490*/  ISETP.LT.AND P2, PT, R24, UR7, !P0 ;  /* 0x0000000718007c0c */ /* 0x000fe2000c741270 */
[----:B------:R-:W-:Y:S01]  /*64a0*/  VIADD R24, R3, 0x11 ;  /* 0x0000001103187836 */ /* 0x000fe20000000000 */
[----:B------:R-:W-:Y:S01]  /*64b0*/  LEA.HI.X.SX32 R33, R33, R2, 0x1, P6 ;  /* 0x0000000221217211 */ /* 0x000fe200030f0eff */
[----:B------:R2:W-:Y:S03]  /*64c0*/  @P1 STG.E.U16 desc[UR14][R36.64], R26 ;  /* 0x0000001a24001986 */ /* 0x0005e6000c10150e */
[----:B------:R-:W-:Y:S02]  /*64d0*/  ISETP.LT.AND P1, PT, R24, UR7, !P0 ;  /* 0x0000000718007c0c */ /* 0x000fe4000c721270 */
[C---:B------:R-:W-:Y:S01]  /*64e0*/  LEA R24, P6, R25.reuse, R0, 0x1 ;  /* 0x0000000019187211 */ /* 0x040fe200078c08ff */
[----:B-1----:R-:W-:-:S03]  /*64f0*/  VIADD R31, R25, UR6 ;  /* 0x00000006191f7c36 */ /* 0x002fc60008000000 */
[----:B------:R-:W-:Y:S02]  /*6500*/  LEA.HI.X.SX32 R25, R25, R2, 0x1, P6 ;  /* 0x0000000219197211 */ /* 0x000fe400030f0eff */
[----:B--2---:R-:W-:Y:S01]  /*6510*/  PRMT R37, R26, 0x7632, R37 ;  /* 0x000076321a257816 */ /* 0x004fe20000000025 */
[----:B------:R-:W-:Y:S01]  /*6520*/  VIADD R26, R3, 0x13 ;  /* 0x00000013031a7836 */ /* 0x000fe20000000000 */
[----:B------:R-:W-:Y:S02]  /*6530*/  LEA R30, P6, R31, R0, 0x1 ;  /* 0x000000001f1e7211 */ /* 0x000fe400078c08ff */
[----:B------:R-:W-:Y:S01]  /*6540*/  PRMT R36, R27, 0x7632, R36 ;  /* 0x000076321b247816 */ /* 0x000fe20000000024 */
        /* <DEDUP_REMOVED lines=8> */
[----:B------:R0:W-:Y:S03]  /*65d0*/  @P3 STG.E.U16 desc[UR14][R30.64], R36 ;  /* 0x000000241e003986 */ /* 0x0001e6000c10150e */
[C---:B------:R-:W-:Y:S01]  /*65e0*/  LEA.HI.X.SX32 R35, R29.reuse, R2, 0x1, P6 ;  /* 0x000000021d237211 */ /* 0x040fe200030f0eff */
[----:B-1----:R-:W-:Y:S01]  /*65f0*/  VIADD R33, R29, UR6 ;  /* 0x000000061d217c36 */ /* 0x002fe20008000000 */
[----:B------:R-:W-:Y:S01]  /*6600*/  ISETP.LT.AND P3, PT, R26, UR7, !P0 ;  /* 0x000000071a007c0c */ /* 0x000fe2000c761270 */
[----:B------:R-:W-:-:S02]  /*6610*/  VIADD R26, R3, 0x16 ;  /* 0x00000016031a7836 */ /* 0x000fc40000000000 */
[----:B--2---:R-:W-:Y:S01]  /*6620*/  VIADD R24, R3, 0x15 ;  /* 0x0000001503187836 */ /* 0x004fe20000000000 */
[C---:B------:R-:W-:Y:S01]  /*6630*/  LEA R32, P6, R33.reuse, R0, 0x1 ;  /* 0x0000000021207211 */ /* 0x040fe200078c08ff */
[C---:B------:R-:W-:Y:S01]  /*6640*/  VIADD R25, R33.reuse, UR6 ;  /* 0x0000000621197c36 */ /* 0x040fe20008000000 */
[----:B------:R1:W-:Y:S01]  /*6650*/  @P2 STG.E.U16 desc[UR14][R34.64], R20 ;  /* 0x0000001422002986 */ /* 0x0003e2000c10150e */
[----:B0-----:R-:W-:Y:S02]  /*6660*/  PRMT R31, R20, 0x7632, R31 ;  /* 0x00007632141f7816 */ /* 0x001fe4000000001f */
[----:B------:R-:W-:Y:S01]  /*6670*/  LEA.HI.X.SX32 R33, R33, R2, 0x1, P6 ;  /* 0x0000000221217211 */ /* 0x000fe200030f0eff */
[C---:B------:R-:W-:Y:S01]  /*6680*/  VIADD R27, R25.reuse, UR6 ;  /* 0x00000006191b7c36 */ /* 0x040fe20008000000 */
[----:B------:R-:W-:Y:S02]  /*6690*/  ISETP.LT.AND P2, PT, R24, UR7, !P0 ;  /* 0x0000000718007c0c */ /* 0x000fe4000c741270 */
[----:B------:R-:W-:Y:S01]  /*66a0*/  LEA R24, P6, R25, R0, 0x1 ;  /* 0x0000000019187211 */ /* 0x000fe200078c08ff */
[----:B------:R0:W-:Y:S01]  /*66b0*/  @P1 STG.E.U16 desc[UR14][R32.64], R31 ;  /* 0x0000001f20001986 */ /* 0x0001e2000c10150e */
[----:B------:R-:W-:Y:S01]  /*66c0*/  ISETP.LT.AND P1, PT, R26, UR7, !P0 ;  /* 0x000000071a007c0c */ /* 0x000fe2000c721270 */
[----:B------:R-:W-:Y:S01]  /*66d0*/  VIADD R29, R27, UR6 ;  /* 0x000000061b1d7c36 */ /* 0x000fe20008000000 */
[----:B------:R-:W-:Y:S01]  /*66e0*/  LEA.HI.X.SX32 R25, R25, R2, 0x1, P6 ;  /* 0x0000000219197211 */ /* 0x000fe200030f0eff */
[----:B-1----:R-:W-:Y:S01]  /*66f0*/  VIADD R20, R3, 0x17 ;  /* 0x0000001703147836 */ /* 0x002fe20000000000 */
[----:B------:R-:W-:-:S03]  /*6700*/  LEA R26, P6, R27, R0, 0x1 ;  /* 0x000000001b1a7211 */ /* 0x000fc600078c08ff */
[----:B------:R1:W-:Y:S01]  /*6710*/  @P5 STG.E.U16 desc[UR14][R24.64], R21 ;  /* 0x0000001518005986 */ /* 0x0003e2000c10150e */
[----:B------:R-:W-:Y:S01]  /*6720*/  ISETP.LT.AND P5, PT, R20, UR7, !P0 ;  /* 0x0000000714007c0c */ /* 0x000fe2000c7a1270 */
[----:B------:R-:W-:Y:S01]  /*6730*/  VIADD R20, R3, 0x18 ;  /* 0x0000001803147836 */ /* 0x000fe20000000000 */
[----:B------:R-:W-:Y:S01]  /*6740*/  LEA.HI.X.SX32 R27, R27, R2, 0x1, P6 ;  /* 0x000000021b1b7211 */ /* 0x000fe200030f0eff */
[C---:B0-----:R-:W-:Y:S01]  /*6750*/  VIADD R33, R29.reuse, UR6 ;  /* 0x000000061d217c36 */ /* 0x041fe20008000000 */
[----:B------:R-:W-:-:S04]  /*6760*/  LEA R30, P6, R29, R0, 0x1 ;  /* 0x000000001d1e7211 */ /* 0x000fc800078c08ff */
[----:B------:R-:W-:Y:S02]  /*6770*/  LEA.HI.X.SX32 R31, R29, R2, 0x1, P6 ;  /* 0x000000021d1f7211 */ /* 0x000fe400030f0eff */
[----:B------:R-:W-:Y:S01]  /*6780*/  LEA R32, P6, R33, R0, 0x1 ;  /* 0x0000000021207211 */ /* 0x000fe200078c08ff */
[----:B-1----:R-:W-:Y:S01]  /*6790*/  VIADD R24, R3, 0x1a ;  /* 0x0000001a03187836 */ /* 0x002fe20000000000 */
[----:B------:R-:W-:Y:S01]  /*67a0*/  PRMT R25, R21, 0x7632, R25 ;  /* 0x0000763215197816 */ /* 0x000fe20000000019 */
[C---:B------:R-:W-:Y:S01]  /*67b0*/  VIADD R21, R33.reuse, UR6 ;  /* 0x0000000621157c36 */ /* 0x040fe20008000000 */
[----:B------:R-:W-:Y:S02]  /*67c0*/  LEA.HI.X.SX32 R33, R33, R2, 0x1, P6 ;  /* 0x0000000221217211 */ /* 0x000fe400030f0eff */
[----:B------:R-:W-:Y:S01]  /*67d0*/  PRMT R29, R22, 0x7632, R29 ;  /* 0x00007632161d7816 */ /* 0x000fe2000000001d */
[----:B------:R0:W-:Y:S01]  /*67e0*/  @P4 STG.E.U16 desc[UR14][R26.64], R25 ;  /* 0x000000191a004986 */ /* 0x0001e2000c10150e */
[----:B------:R-:W-:Y:S01]  /*67f0*/  ISETP.LT.AND P4, PT, R20, UR7, !P0 ;  /* 0x0000000714007c0c */ /* 0x000fe2000c781270 */
[----:B------:R-:W-:-:S02]  /*6800*/  VIADD R20, R3, 0x19 ;  /* 0x0000001903147836 */ /* 0x000fc40000000000 */
[----:B------:R1:W-:Y:S03]  /*6810*/  @P3 STG.E.U16 desc[UR14][R30.64], R22 ;  /* 0x000000161e003986 */ /* 0x0003e6000c10150e */
[----:B------:R-:W-:Y:S01]  /*6820*/  ISETP.LT.AND P3, PT, R20, UR7, !P0 ;  /* 0x0000000714007c0c */ /* 0x000fe2000c761270 */
[----:B------:R2:W-:Y:S01]  /*6830*/  @P2 STG.E.U16 desc[UR14][R32.64], R29 ;  /* 0x0000001d20002986 */ /* 0x0005e2000c10150e */
[C---:B------:R-:W-:Y:S02]  /*6840*/  LEA R20, P6, R21.reuse, R0, 0x1 ;  /* 0x0000000015147211 */ /* 0x040fe400078c08ff */
[----:B------:R-:W-:Y:S01]  /*6850*/  ISETP.LT.AND P2, PT, R24, UR7, !P0 ;  /* 0x0000000718007c0c */ /* 0x000fe2000c741270 */
[C---:B0-----:R-:W-:Y:S01]  /*6860*/  VIADD R25, R21.reuse, UR6 ;  /* 0x0000000615197c36 */ /* 0x041fe20008000000 */
[----:B------:R-:W-:-:S03]  /*6870*/  LEA.HI.X.SX32 R21, R21, R2, 0x1, P6 ;  /* 0x0000000215157211 */ /* 0x000fc600030f0eff */
[C---:B------:R-:W-:Y:S01]  /*6880*/  VIADD R27, R25.reuse, UR6 ;  /* 0x00000006191b7c36 */ /* 0x040fe20008000000 */
[----:B------:R-:W-:Y:S01]  /*6890*/  LEA R24, P6, R25, R0, 0x1 ;  /* 0x0000000019187211 */ /* 0x000fe200078c08ff */
[----:B-1----:R-:W-:Y:S01]  /*68a0*/  VIADD R22, R3, 0x1b ;  /* 0x0000001b03167836 */ /* 0x002fe20000000000 */
[----:B------:R0:W-:Y:S01]  /*68b0*/  @P1 STG.E.U16 desc[UR14][R20.64], R23 ;  /* 0x0000001714001986 */ /* 0x0001e2000c10150e */
[----:B--2---:R-:W-:Y:S01]  /*68c0*/  VIADD R29, R27, UR6 ;  /* 0x000000061b1d7c36 */ /* 0x004fe20008000000 */
[----:B------:R-:W-:Y:S02]  /*68d0*/  LEA.HI.X.SX32 R25, R25, R2, 0x1, P6 ;  /* 0x0000000219197211 */ /* 0x000fe400030f0eff */
[----:B------:R-:W-:Y:S02]  /*68e0*/  LEA R26, P6, R27, R0, 0x1 ;  /* 0x000000001b1a7211 */ /* 0x000fe400078c08ff */
[----:B------:R-:W-:Y:S02]  /*68f0*/  PRMT R31, R23, 0x7632, R31 ;  /* 0x00007632171f7816 */ /* 0x000fe4000000001f */
[----:B------:R-:W-:Y:S01]  /*6900*/  ISETP.LT.AND P1, PT, R22, UR7, !P0 ;  /* 0x0000000716007c0c */ /* 0x000fe2000c721270 */
[----:B------:R-:W-:Y:S01]  /*6910*/  VIADD R22, R3, 0x1c ;  /* 0x0000001c03167836 */ /* 0x000fe20000000000 */
[----:B------:R-:W-:Y:S01]  /*6920*/  LEA.HI.X.SX32 R27, R27, R2, 0x1, P6 ;  /* 0x000000021b1b7211 */ /* 0x000fe200030f0eff */
[----:B------:R1:W-:Y:S01]  /*6930*/  @P5 STG.E.U16 desc[UR14][R24.64], R31 ;  /* 0x0000001f18005986 */ /* 0x0003e2000c10150e */
[----:B0-----:R-:W-:Y:S01]  /*6940*/  VIADD R20, R3, 0x1d ;  /* 0x0000001d03147836 */ /* 0x001fe20000000000 */
[C---:B------:R-:W-:Y:S01]  /*6950*/  LEA R30, P6, R29.reuse, R0, 0x1 ;  /* 0x000000001d1e7211 */ /* 0x040fe200078c08ff */
[----:B------:R-:W-:Y:S01]  /*6960*/  VIADD R21, R29, UR6 ;  /* 0x000000061d157c36 */ /* 0x000fe20008000000 */
[----:B------:R0:W-:Y:S01]  /*6970*/  @P4 STG.E.U16 desc[UR14][R26.64], R16 ;  /* 0x000000101a004986 */ /* 0x0001e2000c10150e */
[----:B------:R-:W-:Y:S01]  /*6980*/  ISETP.LT.AND P5, PT, R22, UR7, !P0 ;  /* 0x0000000716007c0c */ /* 0x000fe2000c7a1270 */
[----:B------:R-:W-:Y:S01]  /*6990*/  VIADD R22, R3, 0x1e ;  /* 0x0000001e03167836 */ /* 0x000fe20000000000 */
[----:B------:R-:W-:Y:S01]  /*69a0*/  ISETP.LT.AND P4, PT, R20, UR7, !P0 ;  /* 0x0000000714007c0c */ /* 0x000fe2000c781270 */
[----:B------:R-:W-:Y:S01]  /*69b0*/  VIADD R23, R21, UR6 ;  /* 0x0000000615177c36 */ /* 0x000fe20008000000 */
[----:B-1----:R-:W-:-:S03]  /*69c0*/  LEA.HI.X.SX32 R31, R29, R2, 0x1, P6 ;  /* 0x000000021d1f7211 */ /* 0x002fc600030f0eff */
[----:B------:R-:W-:Y:S01]  /*69d0*/  VIADD R25, R23, UR6 ;  /* 0x0000000617197c36 */ /* 0x000fe20008000000 */
[----:B------:R-:W-:Y:S02]  /*69e0*/  LEA R20, P6, R21, R0, 0x1 ;  /* 0x0000000015147211 */ /* 0x000fe400078c08ff */
[----:B0-----:R-:W-:Y:S01]  /*69f0*/  PRMT R27, R16, 0x7632, R27 ;  /* 0x00007632101b7816 */ /* 0x001fe2000000001b */
[----:B------:R-:W-:Y:S01]  /*6a00*/  VIADD R16, R3, 0x1f ;  /* 0x0000001f03107836 */ /* 0x000fe20000000000 */
[----:B------:R-:W-:-:S03]  /*6a10*/  LEA.HI.X.SX32 R21, R21, R2, 0x1, P6 ;  /* 0x0000000215157211 */ /* 0x000fc600030f0eff */
[----:B------:R0:W-:Y:S01]  /*6a20*/  @P3 STG.E.U16 desc[UR14][R30.64], R27 ;  /* 0x0000001b1e003986 */ /* 0x0001e2000c10150e */
[----:B------:R-:W-:Y:S02]  /*6a30*/  ISETP.LT.AND P3, PT, R22, UR7, !P0 ;  /* 0x0000000716007c0c */ /* 0x000fe4000c761270 */
[----:B------:R-:W-:Y:S01]  /*6a40*/  LEA R22, P6, R23, R0, 0x1 ;  /* 0x0000000017167211 */ /* 0x000fe200078c08ff */
[----:B------:R1:W-:Y:S01]  /*6a50*/  @P2 STG.E.U16 desc[UR14][R20.64], R17 ;  /* 0x0000001114002986 */ /* 0x0003e2000c10150e */
[----:B------:R-:W-:Y:S01]  /*6a60*/  ISETP.LT.AND P2, PT, R16, UR7, !P0 ;  /* 0x0000000710007c0c */ /* 0x000fe2000c741270 */
[----:B------:R-:W-:Y:S01]  /*6a70*/  VIADD R16, R3, 0x20 ;  /* 0x0000002003107836 */ /* 0x000fe20000000000 */
[----:B------:R-:W-:Y:S01]  /*6a80*/  LEA.HI.X.SX32 R23, R23, R2, 0x1, P6 ;  /* 0x0000000217177211 */ /* 0x000fe200030f0eff */
[----:B------:R-:W2:Y:S01]  /*6a90*/  LDS.128 R28, [R28] ;  /* 0x000000001c1c7984 */ /* 0x000ea20000000c00 */
[C---:B------:R-:W-:Y:S01]  /*6aa0*/  LEA R24, P6, R25.reuse, R0, 0x1 ;  /* 0x0000000019187211 */ /* 0x040fe200078c08ff */
[----:B0-----:R-:W-:-:S03]  /*6ab0*/  VIADD R27, R25, UR6 ;  /* 0x00000006191b7c36 */ /* 0x001fc60008000000 */
[----:B------:R-:W-:Y:S02]  /*6ac0*/  LEA.HI.X.SX32 R25, R25, R2, 0x1, P6 ;  /* 0x0000000219197211 */ /* 0x000fe400030f0eff */
[----:B-1----:R-:W-:Y:S01]  /*6ad0*/  PRMT R21, R17, 0x7632, R21 ;  /* 0x0000763211157816 */ /* 0x002fe20000000015 */
[C---:B------:R-:W-:Y:S01]  /*6ae0*/  VIADD R17, R27.reuse, UR6 ;  /* 0x000000061b117c36 */ /* 0x040fe20008000000 */
[----:B------:R-:W-:Y:S01]  /*6af0*/  LEA R26, P6, R27, R0, 0x1 ;  /* 0x000000001b1a7211 */ /* 0x000fe200078c08ff */
[C---:B------:R-:W-:Y:S02]  /*6b00*/  VIADD R20, R3.reuse, 0x22 ;  /* 0x0000002203147836 */ /* 0x040fe40000000000 */
[----:B------:R0:W-:Y:S01]  /*6b10*/  @P1 STG.E.U16 desc[UR14][R22.64], R21 ;  /* 0x0000001516001986 */ /* 0x0001e2000c10150e */
[----:B------:R-:W-:Y:S01]  /*6b20*/  ISETP.LT.AND P1, PT, R16, UR7, !P0 ;  /* 0x0000000710007c0c */ /* 0x000fe2000c721270 */
[----:B------:R-:W-:Y:S01]  /*6b30*/  VIADD R16, R3, 0x21 ;  /* 0x0000002103107836 */ /* 0x000fe20000000000 */
[----:B------:R-:W-:Y:S01]  /*6b40*/  LEA.HI.X.SX32 R27, R27, R2, 0x1, P6 ;  /* 0x000000021b1b7211 */ /* 0x000fe200030f0eff */
[----:B------:R1:W-:Y:S03]  /*6b50*/  @P5 STG.E.U16 desc[UR14][R24.64], R18 ;  /* 0x0000001218005986 */ /* 0x0003e6000c10150e */
[----:B------:R-:W-:-:S02]  /*6b60*/  ISETP.LT.AND P5, PT, R16, UR7, !P0 ;  /* 0x0000000710007c0c */ /* 0x000fc4000c7a1270 */
[C---:B------:R-:W-:Y:S01]  /*6b70*/  LEA R16, P6, R17.reuse, R0, 0x1 ;  /* 0x0000000011107211 */ /* 0x040fe200078c08ff */
[----:B0-----:R-:W-:-:S03]  /*6b80*/  VIADD R21, R17, UR6 ;  /* 0x0000000611157c36 */ /* 0x001fc60008000000 */
[----:B------:R-:W-:Y:S02]  /*6b90*/  LEA.HI.X.SX32 R17, R17, R2, 0x1, P6 ;  /* 0x0000000211117211 */ /* 0x000fe400030f0eff */
[----:B-1----:R-:W-:Y:S01]  /*6ba0*/  PRMT R25, R18, 0x7632, R25 ;  /* 0x0000763212197816 */ /* 0x002fe20000000019 */
[----:B------:R-:W-:Y:S02]  /*6bb0*/  VIADD R23, R21, UR6 ;  /* 0x0000000615177c36 */ /* 0x000fe40008000000 */
[----:B------:R-:W-:Y:S02]  /*6bc0*/  VIADD R18, R3, 0x23 ;  /* 0x0000002303127836 */ /* 0x000fe40000000000 */
[----:B------:R0:W-:Y:S01]  /*6bd0*/  @P4 STG.E.U16 desc[UR14][R26.64], R25 ;  /* 0x000000191a004986 */ /* 0x0001e2000c10150e */
[----:B------:R-:W-:Y:S02]  /*6be0*/  ISETP.LT.AND P4, PT, R20, UR7, !P0 ;  /* 0x0000000714007c0c */ /* 0x000fe4000c781270 */
[----:B------:R-:W-:Y:S01]  /*6bf0*/  LEA R20, P6, R21, R0, 0x1 ;  /* 0x0000000015147211 */ /* 0x000fe200078c08ff */
[----:B------:R1:W-:Y:S01]  /*6c00*/  @P3 STG.E.U16 desc[UR14][R16.64], R19 ;  /* 0x0000001310003986 */ /* 0x0003e2000c10150e */
[----:B------:R-:W-:Y:S01]  /*6c10*/  ISETP.LT.AND P3, PT, R18, UR7, !P0 ;  /* 0x0000000712007c0c */ /* 0x000fe2000c761270 */
[----:B------:R-:W-:Y:S01]  /*6c20*/  VIADD R18, R3, 0x24 ;  /* 0x0000002403127836 */ /* 0x000fe20000000000 */
[----:B------:R-:W-:-:S02]  /*6c30*/  LEA.HI.X.SX32 R21, R21, R2, 0x1, P6 ;  /* 0x0000000215157211 */ /* 0x000fc400030f0eff */
[C---:B------:R-:W-:Y:S01]  /*6c40*/  LEA R22, P6, R23.reuse, R0, 0x1 ;  /* 0x0000000017167211 */ /* 0x040fe200078c08ff */
[----:B0-----:R-:W-:Y:S01]  /*6c50*/  VIADD R25, R23, UR6 ;  /* 0x0000000617197c36 */ /* 0x001fe20008000000 */
[----:B------:R-:W-:Y:S02]  /*6c60*/  PRMT R26, R19, 0x7632, R26 ;  /* 0x00007632131a7816 */ /* 0x000fe4000000001a */
[----:B------:R-:W-:Y:S01]  /*6c70*/  LEA.HI.X.SX32 R23, R23, R2, 0x1, P6 ;  /* 0x0000000217177211 */ /* 0x000fe200030f0eff */
[----:B-1----:R-:W-:Y:S01]  /*6c80*/  VIADD R16, R3, 0x25 ;  /* 0x0000002503107836 */ /* 0x002fe20000000000 */
[C---:B------:R-:W-:Y:S01]  /*6c90*/  LEA R24, P6, R25.reuse, R0, 0x1 ;  /* 0x0000000019187211 */ /* 0x040fe200078c08ff */
[----:B------:R-:W-:Y:S01]  /*6ca0*/  VIADD R17, R25, UR6 ;  /* 0x0000000619117c36 */ /* 0x000fe20008000000 */
[----:B------:R0:W-:Y:S01]  /*6cb0*/  @P2 STG.E.U16 desc[UR14][R20.64], R26 ;  /* 0x0000001a14002986 */ /* 0x0001e2000c10150e */
[----:B------:R-:W-:Y:S01]  /*6cc0*/  ISETP.LT.AND P2, PT, R18, UR7, !P0 ;  /* 0x0000000712007c0c */ /* 0x000fe2000c741270 */
[----:B------:R-:W-:Y:S01]  /*6cd0*/  VIADD R18, R3, 0x26 ;  /* 0x0000002603127836 */ /* 0x000fe20000000000 */
[----:B------:R-:W-:Y:S01]  /*6ce0*/  LEA.HI.X.SX32 R25, R25, R2, 0x1, P6 ;  /* 0x0000000219197211 */ /* 0x000fe200030f0eff */
[----:B---3--:R1:W-:Y:S01]  /*6cf0*/  @P1 STG.E.U16 desc[UR14][R22.64], R12 ;  /* 0x0000000c16001986 */ /* 0x0083e2000c10150e */
[----:B------:R-:W-:Y:S01]  /*6d00*/  ISETP.LT.AND P1, PT, R16, UR7, !P0 ;  /* 0x0000000710007c0c */ /* 0x000fe2000c721270 */
[C---:B------:R-:W-:Y:S01]  /*6d10*/  VIADD R19, R17.reuse, UR6 ;  /* 0x0000000611137c36 */ /* 0x040fe20008000000 */
[----:B------:R-:W-:-:S04]  /*6d20*/  LEA R16, P6, R17, R0, 0x1 ;  /* 0x0000000011107211 */ /* 0x000fc800078c08ff */
[----:B------:R-:W-:Y:S01]  /*6d30*/  LEA.HI.X.SX32 R17, R17, R2, 0x1, P6 ;  /* 0x0000000211117211 */ /* 0x000fe200030f0eff */
[----:B0-----:R-:W-:Y:S01]  /*6d40*/  VIADD R21, R19, UR6 ;  /* 0x0000000613157c36 */ /* 0x001fe20008000000 */
[----:B-1----:R-:W-:Y:S01]  /*6d50*/  PRMT R23, R12, 0x7632, R23 ;  /* 0x000076320c177816 */ /* 0x002fe20000000017 */
[----:B------:R-:W-:-:S04]  /*6d60*/  VIADD R12, R3, 0x27 ;  /* 0x00000027030c7836 */ /* 0x000fc80000000000 */
[----:B------:R0:W-:Y:S01]  /*6d70*/  @P5 STG.E.U16 desc[UR14][R24.64], R23 ;  /* 0x0000001718005986 */ /* 0x0001e2000c10150e */
[----:B------:R-:W-:Y:S02]  /*6d80*/  ISETP.LT.AND P5, PT, R18, UR7, !P0 ;  /* 0x0000000712007c0c */ /* 0x000fe4000c7a1270 */
[----:B------:R-:W-:Y:S01]  /*6d90*/  LEA R18, P6, R19, R0, 0x1 ;  /* 0x0000000013127211 */ /* 0x000fe200078c08ff */
[----:B------:R1:W-:Y:S01]  /*6da0*/  @P4 STG.E.U16 desc[UR14][R16.64], R13 ;  /* 0x0000000d10004986 */ /* 0x0003e2000c10150e */
[----:B------:R-:W-:Y:S01]  /*6db0*/  ISETP.LT.AND P4, PT, R12, UR7, !P0 ;  /* 0x000000070c007c0c */ /* 0x000fe2000c781270 */
[----:B------:R-:W-:Y:S01]  /*6dc0*/  VIADD R12, R3, 0x28 ;  /* 0x00000028030c7836 */ /* 0x000fe20000000000 */
[----:B------:R-:W-:Y:S02]  /*6dd0*/  LEA.HI.X.SX32 R19, R19, R2, 0x1, P6 ;  /* 0x0000000213137211 */ /* 0x000fe400030f0eff */
        /* <DEDUP_REMOVED lines=37> */
[----:B----4-:R1:W-:Y:S01]  /*7030*/  @P3 STG.E.U16 desc[UR14][R18.64], R8 ;  /* 0x0000000812003986 */ /* 0x0103e2000c10150e */
        /* <DEDUP_REMOVED lines=44> */
[C---:B-1----:R-:W-:Y:S01]  /*7300*/  VIADD R11, R17.reuse, UR6 ;  /* 0x00000006110b7c36 */ /* 0x042fe20008000000 */
[----:B------:R-:W-:Y:S01]  /*7310*/  LEA R16, P6, R17, R0, 0x1 ;  /* 0x0000000011107211 */ /* 0x000fe200078c08ff */
[C---:B------:R-:W-:Y:S01]  /*7320*/  VIADD R9, R3.reuse, 0x35 ;  /* 0x0000003503097836 */ /* 0x040fe20000000000 */
[----:B------:R0:W-:Y:S01]  /*7330*/  @P1 STG.E.U16 desc[UR14][R12.64], R18 ;  /* 0x000000120c001986 */ /* 0x0001e2000c10150e */
[----:B------:R-:W-:Y:S01]  /*7340*/  ISETP.LT.AND P1, PT, R10, UR7, !P0 ;  /* 0x000000070a007c0c */ /* 0x000fe2000c721270 */
[----:B------:R-:W-:Y:S01]  /*7350*/  VIADD R10, R3, 0x36 ;  /* 0x00000036030a7836 */ /* 0x000fe20000000000 */
[----:B------:R-:W-:Y:S01]  /*7360*/  LEA.HI.X.SX32 R17, R17, R2, 0x1, P6 ;  /* 0x0000000211117211 */ /* 0x000fe200030f0eff */
[----:B-----5:R1:W-:Y:S01]  /*7370*/  @P5 STG.E.U16 desc[UR14][R14.64], R4 ;  /* 0x000000040e005986 */ /* 0x0203e2000c10150e */
[----:B------:R-:W-:-:S02]  /*7380*/  LEA R8, P6, R11, R0, 0x1 ;  /* 0x000000000b087211 */ /* 0x000fc400078c08ff */
[----:B------:R-:W-:Y:S02]  /*7390*/  ISETP.LT.AND P5, PT, R9, UR7, !P0 ;  /* 0x0000000709007c0c */ /* 0x000fe4000c7a1270 */
[C---:B------:R-:W-:Y:S01]  /*73a0*/  LEA.HI.X.SX32 R9, R11.reuse, R2, 0x1, P6 ;  /* 0x000000020b097211 */ /* 0x040fe200030f0eff */
[----:B------:R-:W-:-:S04]  /*73b0*/  VIADD R11, R11, UR6 ;  /* 0x000000060b0b7c36 */ /* 0x000fc80008000000 */
[----:B0-----:R-:W-:Y:S01]  /*73c0*/  VIADD R13, R11, UR6 ;  /* 0x000000060b0d7c36 */ /* 0x001fe20008000000 */
[----:B-1----:R-:W-:Y:S01]  /*73d0*/  PRMT R15, R4, 0x7632, R15 ;  /* 0x00007632040f7816 */ /* 0x002fe2000000000f */
[C---:B------:R-:W-:Y:S02]  /*73e0*/  VIADD R4, R3.reuse, 0x37 ;  /* 0x0000003703047836 */ /* 0x040fe40000000000 */
        /* <DEDUP_REMOVED lines=8> */
[----:B------:R-:W-:Y:S02]  /*7470*/  LEA R12, P6, R13, R0, 0x1 ;  /* 0x000000000d0c7211 */ /* 0x000fe400078c08ff */
[----:B0-----:R-:W-:Y:S01]  /*7480*/  PRMT R17, R5, 0x7632, R17 ;  /* 0x0000763205117816 */ /* 0x001fe20000000011 */
[C---:B------:R-:W-:Y:S01]  /*7490*/  VIADD R15, R13.reuse, UR6 ;  /* 0x000000060d0f7c36 */ /* 0x040fe20008000000 */
[----:B------:R-:W-:Y:S01]  /*74a0*/  LEA.HI.X.SX32 R13, R13, R2, 0x1, P6 ;  /* 0x000000020d0d7211 */ /* 0x000fe200030f0eff */
[----:B-1----:R-:W-:Y:S02]  /*74b0*/  VIADD R5, R3, 0x39 ;  /* 0x0000003903057836 */ /* 0x002fe40000000000 */
[----:B------:R0:W-:Y:S01]  /*74c0*/  @P2 STG.E.U16 desc[UR14][R10.64], R17 ;  /* 0x000000110a002986 */ /* 0x0001e2000c10150e */
[----:B------:R-:W-:Y:S01]  /*74d0*/  ISETP.LT.AND P2, PT, R4, UR7, !P0 ;  /* 0x0000000704007c0c */ /* 0x000fe2000c741270 */
[C---:B------:R-:W-:Y:S01]  /*74e0*/  VIADD R9, R15.reuse, UR6 ;  /* 0x000000060f097c36 */ /* 0x040fe20008000000 */
[----:B------:R-:W-:Y:S01]  /*74f0*/  LEA R4, P6, R15, R0, 0x1 ;  /* 0x000000000f047211 */ /* 0x000fe200078c08ff */
[----:B------:R1:W-:Y:S01]  /*7500*/  @P1 STG.E.U16 desc[UR14][R12.64], R6 ;  /* 0x000000060c001986 */ /* 0x0003e2000c10150e */
[----:B------:R-:W-:-:S02]  /*7510*/  ISETP.LT.AND P1, PT, R5, UR7, !P0 ;  /* 0x0000000705007c0c */ /* 0x000fc4000c721270 */
[----:B------:R-:W-:Y:S02]  /*7520*/  LEA.HI.X.SX32 R5, R15, R2, 0x1, P6 ;  /* 0x000000020f057211 */ /* 0x000fe400030f0eff */
[----:B------:R-:W-:Y:S02]  /*7530*/  PRMT R15, R6, 0x7632, R15 ;  /* 0x00007632060f7816 */ /* 0x000fe4000000000f */
[C---:B------:R-:W-:Y:S01]  /*7540*/  LEA R8, P6, R9.reuse, R0, 0x1 ;  /* 0x0000000009087211 */ /* 0x040fe200078c08ff */
[C---:B0-----:R-:W-:Y:S02]  /*7550*/  VIADD R11, R9.reuse, UR6 ;  /* 0x00000006090b7c36 */ /* 0x041fe40008000000 */
[----:B------:R0:W-:Y:S01]  /*7560*/  @P5 STG.E.U16 desc[UR14][R4.64], R15 ;  /* 0x0000000f04005986 */ /* 0x0001e2000c10150e */
[----:B------:R-:W-:Y:S01]  /*7570*/  LEA.HI.X.SX32 R9, R9, R2, 0x1, P6 ;  /* 0x0000000209097211 */ /* 0x000fe200030f0eff */
[C---:B-1----:R-:W-:Y:S01]  /*7580*/  VIADD R13, R11.reuse, UR6 ;  /* 0x000000060b0d7c36 */ /* 0x042fe20008000000 */
[----:B------:R-:W-:Y:S01]  /*7590*/  LEA R10, P6, R11, R0, 0x1 ;  /* 0x000000000b0a7211 */ /* 0x000fe200078c08ff */
[----:B------:R-:W-:Y:S01]  /*75a0*/  VIADD R6, R3, 0x3b ;  /* 0x0000003b03067836 */ /* 0x000fe20000000000 */
[----:B------:R-:W-:Y:S01]  /*75b0*/  ISETP.LT.AND P5, PT, R14, UR7, !P0 ;  /* 0x000000070e007c0c */ /* 0x000fe2000c7a1270 */
[----:B------:R1:W-:Y:S01]  /*75c0*/  @P4 STG.E.U16 desc[UR14][R8.64], R7 ;  /* 0x0000000708004986 */ /* 0x0003e2000c10150e */
[----:B------:R-:W-:-:S02]  /*75d0*/  LEA.HI.X.SX32 R11, R11, R2, 0x1, P6 ;  /* 0x000000020b0b7211 */ /* 0x000fc400030f0eff */
[----:B------:R-:W-:Y:S02]  /*75e0*/  PRMT R14, R7, 0x7632, R14 ;  /* 0x00007632070e7816 */ /* 0x000fe4000000000e */
[----:B------:R-:W-:Y:S01]  /*75f0*/  ISETP.LT.AND P4, PT, R6, UR7, !P0 ;  /* 0x0000000706007c0c */ /* 0x000fe2000c781270 */
[C---:B0-----:R-:W-:Y:S01]  /*7600*/  VIADD R5, R13.reuse, UR6 ;  /* 0x000000060d057c36 */ /* 0x041fe20008000000 */
[----:B------:R-:W-:Y:S01]  /*7610*/  LEA R12, P6, R13, R0, 0x1 ;  /* 0x000000000d0c7211 */ /* 0x000fe200078c08ff */
[C---:B------:R-:W-:Y:S01]  /*7620*/  VIADD R6, R3.reuse, 0x3c ;  /* 0x0000003c03067836 */ /* 0x040fe20000000000 */
[----:B------:R0:W-:Y:S01]  /*7630*/  @P3 STG.E.U16 desc[UR14][R10.64], R14 ;  /* 0x0000000e0a003986 */ /* 0x0001e2000c10150e */
[----:B------:R-:W-:Y:S01]  /*7640*/  VIADD R15, R3, 0x3e ;  /* 0x0000003e030f7836 */ /* 0x000fe20000000000 */
[----:B------:R-:W-:Y:S01]  /*7650*/  LEA.HI.X.SX32 R13, R13, R2, 0x1, P6 ;  /* 0x000000020d0d7211 */ /* 0x000fe200030f0eff */
[----:B-1----:R-:W-:Y:S01]  /*7660*/  VIADD R7, R5, UR6 ;  /* 0x0000000605077c36 */ /* 0x002fe20008000000 */
[----:B------:R-:W-:Y:S01]  /*7670*/  ISETP.LT.AND P3, PT, R6, UR7, !P0 ;  /* 0x0000000706007c0c */ /* 0x000fe2000c761270 */
[----:B------:R-:W-:Y:S01]  /*7680*/  VIADD R6, R3, 0x3d ;  /* 0x0000003d03067836 */ /* 0x000fe20000000000 */
[----:B------:R-:W-:Y:S01]  /*7690*/  LEA R4, P6, R5, R0, 0x1 ;  /* 0x0000000005047211 */ /* 0x000fe200078c08ff */
[----:B------:R-:W-:Y:S01]  /*76a0*/  VIADD R9, R7, UR6 ;  /* 0x0000000607097c36 */ /* 0x000fe20008000000 */
[----:B--2---:R1:W-:Y:S01]  /*76b0*/  @P2 STG.E.U16 desc[UR14][R12.64], R28 ;  /* 0x0000001c0c002986 */ /* 0x0043e2000c10150e */
[----:B------:R-:W-:Y:S01]  /*76c0*/  VIADD R3, R3, 0x3f ;  /* 0x0000003f03037836 */ /* 0x000fe20000000000 */
[----:B------:R-:W-:Y:S01]  /*76d0*/  LEA.HI.X.SX32 R5, R5, R2, 0x1, P6 ;  /* 0x0000000205057211 */ /* 0x000fe200030f0eff */
[----:B0-----:R-:W-:Y:S01]  /*76e0*/  VIADD R11, R9, UR6 ;  /* 0x00000006090b7c36 */ /* 0x001fe20008000000 */
[----:B------:R-:W-:-:S02]  /*76f0*/  ISETP.LT.AND P2, PT, R6, UR7, !P0 ;  /* 0x0000000706007c0c */ /* 0x000fc4000c741270 */
[----:B------:R-:W-:Y:S01]  /*7700*/  LEA R6, P6, R7, R0, 0x1 ;  /* 0x0000000007067211 */ /* 0x000fe200078c08ff */
[----:B------:R-:W-:-:S03]  /*7710*/  VIADD R17, R11, UR6 ;  /* 0x000000060b117c36 */ /* 0x000fc60008000000 */
[----:B------:R-:W-:Y:S01]  /*7720*/  LEA.HI.X.SX32 R7, R7, R2, 0x1, P6 ;  /* 0x0000000207077211 */ /* 0x000fe200030f0eff */
[----:B------:R-:W-:Y:S01]  /*7730*/  VIADD R19, R17, UR6 ;  /* 0x0000000611137c36 */ /* 0x000fe20008000000 */
[----:B-1----:R-:W-:Y:S02]  /*7740*/  PRMT R13, R28, 0x7632, R13 ;  /* 0x000076321c0d7816 */ /* 0x002fe4000000000d */
[-C--:B------:R-:W-:Y:S01]  /*7750*/  LEA R10, P6, R11, R0.reuse, 0x1 ;  /* 0x000000000b0a7211 */ /* 0x080fe200078c08ff */
[----:B------:R-:W-:Y:S02]  /*7760*/  VIADD R21, R19, UR6 ;  /* 0x0000000613157c36 */ /* 0x000fe40008000000 */
[----:B------:R0:W-:Y:S01]  /*7770*/  @P1 STG.E.U16 desc[UR14][R4.64], R13 ;  /* 0x0000000d04001986 */ /* 0x0001e2000c10150e */
[----:B------:R-:W-:Y:S02]  /*7780*/  LEA R8, P1, R9, R0, 0x1 ;  /* 0x0000000009087211 */ /* 0x000fe400078208ff */
[-C--:B------:R-:W-:Y:S01]  /*7790*/  LEA.HI.X.SX32 R11, R11, R2.reuse, 0x1, P6 ;  /* 0x000000020b0b7211 */ /* 0x080fe200030f0eff */
[----:B------:R1:W-:Y:S01]  /*77a0*/  @P5 STG.E.U16 desc[UR14][R6.64], R29 ;  /* 0x0000001d06005986 */ /* 0x0003e2000c10150e */
[----:B------:R-:W-:-:S02]  /*77b0*/  LEA.HI.X.SX32 R9, R9, R2, 0x1, P1 ;  /* 0x0000000209097211 */ /* 0x000fc400008f0eff */
[-C--:B------:R-:W-:Y:S02]  /*77c0*/  LEA R12, P6, R17, R0.reuse, 0x1 ;  /* 0x00000000110c7211 */ /* 0x080fe400078c08ff */
[----:B0-----:R-:W-:Y:S02]  /*77d0*/  LEA R4, P1, R19, R0, 0x1 ;  /* 0x0000000013047211 */ /* 0x001fe400078208ff */
[-C--:B------:R-:W-:Y:S02]  /*77e0*/  LEA.HI.X.SX32 R13, R17, R2.reuse, 0x1, P6 ;  /* 0x00000002110d7211 */ /* 0x080fe400030f0eff */
[----:B------:R-:W-:Y:S02]  /*77f0*/  LEA.HI.X.SX32 R5, R19, R2, 0x1, P1 ;  /* 0x0000000213057211 */ /* 0x000fe400008f0eff */
[----:B------:R-:W-:Y:S02]  /*7800*/  ISETP.LT.AND P1, PT, R15, UR7, !P0 ;  /* 0x000000070f007c0c */ /* 0x000fe4000c721270 */
[----:B------:R-:W-:-:S02]  /*7810*/  ISETP.LT.AND P0, PT, R3, UR7, !P0 ;  /* 0x0000000703007c0c */ /* 0x000fc4000c701270 */
[----:B------:R-:W-:Y:S02]  /*7820*/  LEA R14, P6, R21, R0, 0x1 ;  /* 0x00000000150e7211 */ /* 0x000fe400078c08ff */
[----:B------:R-:W-:Y:S02]  /*7830*/  PRMT R0, R29, 0x7632, R0 ;  /* 0x000076321d007816 */ /* 0x000fe40000000000 */
[----:B------:R-:W-:Y:S02]  /*7840*/  LEA.HI.X.SX32 R15, R21, R2, 0x1, P6 ;  /* 0x00000002150f7211 */ /* 0x000fe400030f0eff */
[----:B------:R-:W-:Y:S01]  /*7850*/  PRMT R2, R30, 0x7632, R2 ;  /* 0x000076321e027816 */ /* 0x000fe20000000002 */
[----:B------:R1:W-:Y:S04]  /*7860*/  @P4 STG.E.U16 desc[UR14][R8.64], R0 ;  /* 0x0000000008004986 */ /* 0x0003e8000c10150e */
[----:B------:R1:W-:Y:S04]  /*7870*/  @P3 STG.E.U16 desc[UR14][R10.64], R30 ;  /* 0x0000001e0a003986 */ /* 0x0003e8000c10150e */
[----:B------:R1:W-:Y:S04]  /*7880*/  @P2 STG.E.U16 desc[UR14][R12.64], R2 ;  /* 0x000000020c002986 */ /* 0x0003e8000c10150e */
[----:B------:R1:W-:Y:S01]  /*7890*/  @P1 STG.E.U16 desc[UR14][R4.64], R31 ;  /* 0x0000001f04001986 */ /* 0x0003e2000c10150e */
[----:B------:R-:W-:Y:S05]  /*78a0*/  @!P0 EXIT ;  /* 0x000000000000894d */ /* 0x000fea0003800000 */
[----:B-1----:R-:W-:-:S05]  /*78b0*/  PRMT R7, R31, 0x7632, R7 ;  /* 0x000076321f077816 */ /* 0x002fca0000000007 */
[----:B------:R-:W-:Y:S01]  /*78c0*/  STG.E.U16 desc[UR14][R14.64], R7 ;  /* 0x000000070e007986 */ /* 0x000fe2000c10150e */
[----:B------:R-:W-:Y:S05]  /*78d0*/  EXIT ;  /* 0x000000000000794d */ /* 0x000fea0003800000 */
.L_x_2:
[----:B------:R-:W-:-:S00]  /*78e0*/  BRA `(.L_x_2) ;  /* 0xfffffffc00fc7947 */ /* 0x000fc0000383ffff */
[----:B------:R-:W-:-:S00]  /*78f0*/  NOP ;  /* 0x0000000000007918 */ /* 0x000fc00000000000 */
        /* <DEDUP_REMOVED lines=8> */
.L_x_3:


//--------------------- .nv.shared.matmul_kernel  --------------------------
	.section	.nv.shared.matmul_kernel,"aw",@nobits
	.sectionflags	@""
	.align	16
	.zero		1024


//--------------------- .nv.shared.reserved.0     --------------------------
	.section	.nv.shared.reserved.0,"aw",@nobits
	.weak		__nv_reservedSMEM_offset_0_alias
	.size		__nv_reservedSMEM_offset_0_alias, 0, 0
	.other		__nv_reservedSMEM_offset_0_alias,@"STO_CUDA_RESERVED_SHARED STV_DEFAULT"
__nv_reservedSMEM_offset_0_alias:
	.zero		0


//--------------------- .nv.constant0.matmul_kernel --------------------------
	.section	.nv.constant0.matmul_kernel,"a",@progbits
	.sectionflags	@""
	.align	4
.nv.constant0.matmul_kernel:
	.zero		608


//--------------------- SYMBOLS --------------------------

	.type		.nv.reservedSmem.offset0,@object
	.size		.nv.reservedSmem.offset0,0x4
